	.target	sm_90a

	.elftype	@"ET_EXEC"


//--------------------- .note.nv.tkinfo           --------------------------
	.section	.note.nv.tkinfo,"",@"SHT_NOTE"
	.sectionflags	@"SHF_NOTE_NV_TKINFO"
	.tkinfo
        /*0018*/ 	.word	0x00000002
        /*0030*/ 	.string	""
        /*0030*/ 	.string	"ptxas"
        /*0030*/ 	.string	"Cuda compilation tools, release 13.0, V13.0.88"
        /*0030*/ 	.string	"Build cuda_13.0.r13.0/compiler.36424714_0"
        /*0030*/ 	.string	"-v  -suppress-debug-info  -lineinfo  -arch sm_90a "



//--------------------- .note.nv.cuinfo           --------------------------
	.section	.note.nv.cuinfo,"",@"SHT_NOTE"
	.sectionflags	@"SHF_NOTE_NV_CUINFO"
        /*0018*/ 	.short	0x0002
        /*001a*/ 	.short	0x005a
        /*001c*/ 	.short	0x0082
	.zero		2


//--------------------- .nv.info                  --------------------------
	.section	.nv.info,"",@"SHT_CUDA_INFO"
	.align	4


	//----- nvinfo : EIATTR_REGCOUNT
	.align		4
        /*0000*/ 	.byte	0x04, 0x2f
        /*0002*/ 	.short	(.L_1 - .L_0)
	.align		4
.L_0:
        /*0004*/ 	.word	index@(gluon_wgmma)
        /*0008*/ 	.word	0x0000002a


	//----- nvinfo : EIATTR_FRAME_SIZE
	.align		4
.L_1:
        /*000c*/ 	.byte	0x04, 0x11
        /*000e*/ 	.short	(.L_3 - .L_2)
	.align		4
.L_2:
        /*0010*/ 	.word	index@(gluon_wgmma)
        /*0014*/ 	.word	0x00000000


	//----- nvinfo : EIATTR_MIN_STACK_SIZE
	.align		4
.L_3:
        /*0018*/ 	.byte	0x04, 0x12
        /*001a*/ 	.short	(.L_5 - .L_4)
	.align		4
.L_4:
        /*001c*/ 	.word	index@(gluon_wgmma)
        /*0020*/ 	.word	0x00000000
.L_5:


//--------------------- .nv.compat                --------------------------
	.section	.nv.compat,"",@"SHT_CUDA_COMPAT_INFO"
	.align	4
        /*0000*/ 	.byte	0x02, 0x09, 0x01, 0x00, 0x02, 0x02, 0x04, 0x00, 0x02, 0x05, 0x05, 0x00, 0x03, 0x07, 0x01, 0x01
        /*0010*/ 	.byte	0x02, 0x03, 0x03, 0x00, 0x02, 0x06, 0x01, 0x00, 0x04, 0x0b, 0x08, 0x00, 0x00, 0x00, 0x00, 0x00
        /*0020*/ 	.byte	0x00, 0x00, 0x00, 0x00


//--------------------- .nv.info.gluon_wgmma      --------------------------
	.section	.nv.info.gluon_wgmma,"",@"SHT_CUDA_INFO"
	.sectionflags	@""
	.align	4


	//----- nvinfo : EIATTR_CUDA_API_VERSION
	.align		4
        /*0000*/ 	.byte	0x04, 0x37
        /*0002*/ 	.short	(.L_7 - .L_6)
.L_6:
        /*0004*/ 	.word	0x00000082


	//----- nvinfo : EIATTR_KPARAM_INFO
	.align		4
.L_7:
        /*0008*/ 	.byte	0x04, 0x17
        /*000a*/ 	.short	(.L_9 - .L_8)
.L_8:
        /*000c*/ 	.word	0x00000000
        /*0010*/ 	.short	0x000a
        /*0012*/ 	.short	0x0048
        /*0014*/ 	.byte	0x00, 0xf4, 0x21, 0x00


	//----- nvinfo : EIATTR_KPARAM_INFO
	.align		4
.L_9:
        /*0018*/ 	.byte	0x04, 0x17
        /*001a*/ 	.short	(.L_11 - .L_10)
.L_10:
        /*001c*/ 	.word	0x00000000
        /*0020*/ 	.short	0x0009
        /*0022*/ 	.short	0x0040
        /*0024*/ 	.byte	0x00, 0xf4, 0x21, 0x00


	//----- nvinfo : EIATTR_KPARAM_INFO
	.align		4
.L_11:
        /*0028*/ 	.byte	0x04, 0x17
        /*002a*/ 	.short	(.L_13 - .L_12)
.L_12:
        /*002c*/ 	.word	0x00000000
        /*0030*/ 	.short	0x0008
        /*0032*/ 	.short	0x0038
        /*0034*/ 	.byte	0x00, 0xf0, 0x21, 0x00


	//----- nvinfo : EIATTR_KPARAM_INFO
	.align		4
.L_13:
        /*0038*/ 	.byte	0x04, 0x17
        /*003a*/ 	.short	(.L_15 - .L_14)
.L_14:
        /*003c*/ 	.word	0x00000000
        /*0040*/ 	.short	0x0007
        /*0042*/ 	.short	0x0030
        /*0044*/ 	.byte	0x00, 0xf0, 0x21, 0x00


	//----- nvinfo : EIATTR_KPARAM_INFO
	.align		4
.L_15:
        /*0048*/ 	.byte	0x04, 0x17
        /*004a*/ 	.short	(.L_17 - .L_16)
.L_16:
        /*004c*/ 	.word	0x00000000
        /*0050*/ 	.short	0x0006
        /*0052*/ 	.short	0x0028
        /*0054*/ 	.byte	0x00, 0xf0, 0x21, 0x00


	//----- nvinfo : EIATTR_KPARAM_INFO
	.align		4
.L_17:
        /*0058*/ 	.byte	0x04, 0x17
        /*005a*/ 	.short	(.L_19 - .L_18)
.L_18:
        /*005c*/ 	.word	0x00000000
        /*0060*/ 	.short	0x0005
        /*0062*/ 	.short	0x0020
        /*0064*/ 	.byte	0x00, 0xf0, 0x11, 0x00


	//----- nvinfo : EIATTR_KPARAM_INFO
	.align		4
.L_19:
        /*0068*/ 	.byte	0x04, 0x17
        /*006a*/ 	.short	(.L_21 - .L_20)
.L_20:
        /*006c*/ 	.word	0x00000000
        /*0070*/ 	.short	0x0004
        /*0072*/ 	.short	0x001c
        /*0074*/ 	.byte	0x00, 0xf0, 0x11, 0x00


	//----- nvinfo : EIATTR_KPARAM_INFO
	.align		4
.L_21:
        /*0078*/ 	.byte	0x04, 0x17
        /*007a*/ 	.short	(.L_23 - .L_22)
.L_22:
        /*007c*/ 	.word	0x00000000
        /*0080*/ 	.short	0x0003
        /*0082*/ 	.short	0x0018
        /*0084*/ 	.byte	0x00, 0xf0, 0x11, 0x00


	//----- nvinfo : EIATTR_KPARAM_INFO
	.align		4
.L_23:
        /*0088*/ 	.byte	0x04, 0x17
        /*008a*/ 	.short	(.L_25 - .L_24)
.L_24:
        /*008c*/ 	.word	0x00000000
        /*0090*/ 	.short	0x0002
        /*0092*/ 	.short	0x0010
        /*0094*/ 	.byte	0x00, 0xf4, 0x21, 0x00


	//----- nvinfo : EIATTR_KPARAM_INFO
	.align		4
.L_25:
        /*0098*/ 	.byte	0x04, 0x17
        /*009a*/ 	.short	(.L_27 - .L_26)
.L_26:
        /*009c*/ 	.word	0x00000000
        /*00a0*/ 	.short	0x0001
        /*00a2*/ 	.short	0x0008
        /*00a4*/ 	.byte	0x00, 0xf4, 0x21, 0x00


	//----- nvinfo : EIATTR_KPARAM_INFO
	.align		4
.L_27:
        /*00a8*/ 	.byte	0x04, 0x17
        /*00aa*/ 	.short	(.L_29 - .L_28)
.L_28:
        /*00ac*/ 	.word	0x00000000
        /*00b0*/ 	.short	0x0000
        /*00b2*/ 	.short	0x0000
        /*00b4*/ 	.byte	0x00, 0xf4, 0x21, 0x00


	//----- nvinfo : EIATTR_SPARSE_MMA_MASK
	.align		4
.L_29:
        /*00b8*/ 	.byte	0x03, 0x50
        /*00ba*/ 	.short	0x0000


	//----- nvinfo : EIATTR_MAXREG_COUNT
	.align		4
        /*00bc*/ 	.byte	0x03, 0x1b
        /*00be*/ 	.short	0x00ff


	//----- nvinfo : EIATTR_NUM_BARRIERS
	.align		4
        /*00c0*/ 	.byte	0x02, 0x4c
        /*00c2*/ 	.byte	0x01
	.zero		1


	//----- nvinfo : EIATTR_MERCURY_ISA_VERSION
	.align		4
        /*00c4*/ 	.byte	0x03, 0x5f
        /*00c6*/ 	.short	0x0101


	//----- nvinfo : EIATTR_INT_WARP_WIDE_INSTR_OFFSETS
	.align		4
        /*00c8*/ 	.byte	0x04, 0x31
        /*00ca*/ 	.short	(.L_31 - .L_30)


	//   ....[0]....
.L_30:
        /*00cc*/ 	.word	0x000012d0


	//   ....[1]....
        /*00d0*/ 	.word	0x000012f0


	//   ....[2]....
        /*00d4*/ 	.word	0x000013a0


	//   ....[3]....
        /*00d8*/ 	.word	0x000015e0


	//   ....[4]....
        /*00dc*/ 	.word	0x000015f0


	//   ....[5]....
        /*00e0*/ 	.word	0x00001670


	//   ....[6]....
        /*00e4*/ 	.word	0x00001680


	//   ....[7]....
        /*00e8*/ 	.word	0x00001ad0


	//   ....[8]....
        /*00ec*/ 	.word	0x00001ae0


	//----- nvinfo : EIATTR_COOP_GROUP_MASK_REGIDS
	.align		4
.L_31:
        /*00f0*/ 	.byte	0x04, 0x29
        /*00f2*/ 	.short	(.L_33 - .L_32)


	//   ....[0]....
.L_32:
        /*00f4*/ 	.word	0xffffffff


	//   ....[1]....
        /*00f8*/ 	.word	0xffffffff


	//   ....[2]....
        /*00fc*/ 	.word	0xffffffff


	//----- nvinfo : EIATTR_COOP_GROUP_INSTR_OFFSETS
	.align		4
.L_33:
        /*0100*/ 	.byte	0x04, 0x28
        /*0102*/ 	.short	(.L_35 - .L_34)


	//   ....[0]....
.L_34:
        /*0104*/ 	.word	0x00000150


	//   ....[1]....
        /*0108*/ 	.word	0x00000720


	//   ....[2]....
        /*010c*/ 	.word	0x00000cd0


	//----- nvinfo : EIATTR_MBARRIER_INSTR_OFFSETS
	.align		4
.L_35:
        /*0110*/ 	.byte	0x04, 0x39
        /*0112*/ 	.short	(.L_37 - .L_36)


	//   ....[0]....
.L_36:
        /*0114*/ 	.word	0x000013e0
        /*0118*/ 	.word	0x000000ff
        /*011c*/ 	.word	0x00004000
        /*0120*/ 	.short	0x0100
        /*0122*/ 	.byte	0x10
	.zero		1


	//   ....[1]....
        /*0124*/ 	.word	0x00001400
        /*0128*/ 	.word	0x000000ff
        /*012c*/ 	.word	0x00004008
        /*0130*/ 	.short	0x0100
        /*0132*/ 	.byte	0x10
	.zero		1


	//   ....[2]....
        /*0134*/ 	.word	0x00001760
        /*0138*/ 	.word	0x000000ff
        /*013c*/ 	.word	0x00004000
        /*0140*/ 	.short	0x010a
        /*0142*/ 	.byte	0x22
	.zero		1


	//   ....[3]....
        /*0144*/ 	.word	0x00001a10
        /*0148*/ 	.word	0x000000ff
        /*014c*/ 	.word	0x00004000
        /*0150*/ 	.short	0x0108
        /*0152*/ 	.byte	0x10
	.zero		1


	//   ....[4]....
        /*0154*/ 	.word	0x00001ab0
        /*0158*/ 	.word	0x000000ff
        /*015c*/ 	.word	0x00004008
        /*0160*/ 	.short	0x0108
        /*0162*/ 	.byte	0x10
	.zero		1


	//   ....[5]....
        /*0164*/ 	.word	0x00001ba0
        /*0168*/ 	.word	0x000000ff
        /*016c*/ 	.word	0x00004000
        /*0170*/ 	.short	0x010a
        /*0172*/ 	.byte	0x22
	.zero		1


	//----- nvinfo : EIATTR_NUM_MBARRIERS
	.align		4
.L_37:
        /*0174*/ 	.byte	0x03, 0x38
        /*0176*/ 	.short	0x0002


	//----- nvinfo : EIATTR_EXIT_INSTR_OFFSETS
	.align		4
        /*0178*/ 	.byte	0x04, 0x1c
        /*017a*/ 	.short	(.L_39 - .L_38)


	//   ....[0]....
.L_38:
        /*017c*/ 	.word	0x00001b90


	//----- nvinfo : EIATTR_REQNTID
	.align		4
.L_39:
        /*0180*/ 	.byte	0x04, 0x10
        /*0182*/ 	.short	(.L_41 - .L_40)
.L_40:
        /*0184*/ 	.word	0x00000100
        /*0188*/ 	.word	0x00000001
        /*018c*/ 	.word	0x00000001


	//----- nvinfo : EIATTR_CRS_STACK_SIZE
	.align		4
.L_41:
        /*0190*/ 	.byte	0x04, 0x1e
        /*0192*/ 	.short	(.L_43 - .L_42)
.L_42:
        /*0194*/ 	.word	0x00000000


	//----- nvinfo : EIATTR_CBANK_PARAM_SIZE
	.align		4
.L_43:
        /*0198*/ 	.byte	0x03, 0x19
        /*019a*/ 	.short	0x0050


	//----- nvinfo : EIATTR_PARAM_CBANK
	.align		4
        /*019c*/ 	.byte	0x04, 0x0a
        /*019e*/ 	.short	(.L_45 - .L_44)
	.align		4
.L_44:
        /*01a0*/ 	.word	index@(.nv.constant0.gluon_wgmma)
        /*01a4*/ 	.short	0x0210
        /*01a6*/ 	.short	0x0050


	//----- nvinfo : EIATTR_SW_WAR
	.align		4
.L_45:
        /*01a8*/ 	.byte	0x04, 0x36
        /*01aa*/ 	.short	(.L_47 - .L_46)
.L_46:
        /*01ac*/ 	.word	0x00000008
.L_47:


//--------------------- .nv.callgraph             --------------------------
	.section	.nv.callgraph,"",@"SHT_CUDA_CALLGRAPH"
	.align	4
	.sectionentsize	8
	.align		4
        /*0000*/ 	.word	0x00000000
	.align		4
        /*0004*/ 	.word	0xffffffff
	.align		4
        /*0008*/ 	.word	0x00000000
	.align		4
        /*000c*/ 	.word	0xfffffffe
	.align		4
        /*0010*/ 	.word	0x00000000
	.align		4
        /*0014*/ 	.word	0xfffffffd
	.align		4
        /*0018*/ 	.word	0x00000000
	.align		4
        /*001c*/ 	.word	0xfffffffc


//--------------------- .text.gluon_wgmma         --------------------------
	.section	.text.gluon_wgmma,"ax",@progbits
	.align	128
        .global         gluon_wgmma
        .type           gluon_wgmma,@function
        .size           gluon_wgmma,(.L_x_52 - gluon_wgmma)
        .other          gluon_wgmma,@"STO_CUDA_ENTRY STV_DEFAULT"
gluon_wgmma:
.text.gluon_wgmma:
[----:B------:R-:W-:Y:S01]  /*0000*/  LDC R1, c[0x0][0x28] ;  /* 0x00000a00ff017b82 */ /* 0x000fe20000000800 */
[----:B------:R-:W1:Y:S07]  /*0010*/  S2R R0, SR_TID.X ;  /* 0x0000000000007919 */ /* 0x000e6e0000002100 */
[----:B------:R-:W2:Y:S01]  /*0020*/  S2UR UR4, SR_CgaCtaId ;  /* 0x00000000000479c3 */ /* 0x000ea20000008800 */
[----:B------:R-:W-:Y:S01]  /*0030*/  UMOV UR16, 0x400 ;  /* 0x0000040000107882 */ /* 0x000fe20000000000 */
[----:B------:R-:W-:Y:S01]  /*0040*/  ULDC UR6, c[0x0][0xc] ;  /* 0x0000030000067ab9 */ /* 0x000fe20000000800 */
[----:B------:R-:W-:Y:S01]  /*0050*/  ULDC.64 UR28, c[0x0][0x250] ;  /* 0x00009400001c7ab9 */ /* 0x000fe20000000a00 */
[----:B------:R-:W-:Y:S04]  /*0060*/  BSSY B0, `(.L_x_0) ;  /* 0x000001f000007945 */ /* 0x000fe80003800000 */
[----:B------:R-:W3:Y:S08]  /*0070*/  LDC R2, c[0x0][0x228] ;  /* 0x00008a00ff027b82 */ /* 0x000ef00000000800 */
[----:B------:R-:W4:Y:S08]  /*0080*/  LDC R7, c[0x0][0x230] ;  /* 0x00008c00ff077b82 */ /* 0x000f300000000800 */
[----:B------:R-:W-:Y:S01]  /*0090*/  S2UR UR31, SR_CTAID.Y ;  /* 0x00000000001f79c3 */ /* 0x000fe20000002600 */
[----:B--2---:R-:W-:-:S03]  /*00a0*/  ULEA UR16, UR4, UR16, 0x18 ;  /* 0x0000001004107291 */ /* 0x004fc6000f8ec03f */
[----:B------:R-:W-:Y:S01]  /*00b0*/  ULDC UR4, c[0x0][0x10] ;  /* 0x0000040000047ab9 */ /* 0x000fe20000000800 */
[----:B-1----:R-:W-:-:S03]  /*00c0*/  LOP3.LUT R6, R0, 0xff, RZ, 0xc0, !PT ;  /* 0x000000ff00067812 */ /* 0x002fc600078ec0ff */
[----:B------:R-:W1:Y:S01]  /*00d0*/  S2UR UR5, SR_CTAID.Z ;  /* 0x00000000000579c3 */ /* 0x000e620000002700 */
[----:B---3--:R-:W-:Y:S01]  /*00e0*/  VIADD R2, R2, 0xffffffff ;  /* 0xffffffff02027836 */ /* 0x008fe20000000000 */
[C---:B------:R-:W-:Y:S02]  /*00f0*/  ISETP.GE.U32.AND P0, PT, R6.reuse, 0x20, PT ;  /* 0x000000200600780c */ /* 0x040fe40003f06070 */
[C---:B------:R-:W-:Y:S02]  /*0100*/  ISETP.NE.U32.AND P2, PT, R6.reuse, RZ, PT ;  /* 0x000000ff0600720c */ /* 0x040fe40003f45070 */
[----:B------:R-:W-:Y:S02]  /*0110*/  LEA R10, R6, UR16, 0x2 ;  /* 0x00000010060a7c11 */ /* 0x000fe4000f8e10ff */
[----:B------:R-:W2:Y:S01]  /*0120*/  S2UR UR32, SR_CTAID.X ;  /* 0x00000000002079c3 */ /* 0x000ea20000002500 */
[----:B----4-:R-:W-:-:S06]  /*0130*/  VIADD R11, R7, 0xffffffff ;  /* 0xffffffff070b7836 */ /* 0x010fcc0000000000 */
[----:B------:R3:W-:Y:S01]  /*0140*/  @!P0 STS [R10], RZ ;  /* 0x000000ff0a008388 */ /* 0x0007e20000000800 */
[----:B------:R-:W-:-:S03]  /*0150*/  NOP ;  /* 0x0000000000007918 */ /* 0x000fc60000000000 */
[----:B------:R3:W-:Y:S01]  /*0160*/  @!P2 STS [UR16+0x24], R2 ;  /* 0x00002402ff00a988 */ /* 0x0007e20008000810 */
[----:B-1----:R-:W-:-:S03]  /*0170*/  UIMAD UR4, UR5, UR4, UR31 ;  /* 0x00000004050472a4 */ /* 0x002fc6000f8e021f */
[----:B------:R3:W-:Y:S01]  /*0180*/  @!P2 STS [UR16+0x20], R11 ;  /* 0x0000200bff00a988 */ /* 0x0007e20008000810 */
[----:B--2---:R-:W-:-:S04]  /*0190*/  UIMAD UR4, UR4, UR6, UR32 ;  /* 0x00000006040472a4 */ /* 0x004fc8000f8e0220 */
[----:B------:R-:W-:-:S03]  /*01a0*/  UIMAD UR5, UR4, 0x180, URZ ;  /* 0x00000180040578a4 */ /* 0x000fc6000f8e023f */
[----:B------:R-:W-:Y:S01]  /*01b0*/  UMOV UR4, URZ ;  /* 0x0000003f00047c82 */ /* 0x000fe20008000000 */
[----:B------:R-:W-:-:S04]  /*01c0*/  UIADD3 UR24, UP0, UR5, UR28, URZ ;  /* 0x0000001c05187290 */ /* 0x000fc8000ff1e03f */
[----:B------:R-:W-:Y:S01]  /*01d0*/  ULEA.HI.X.SX32 UR25, UR5, UR29, 0x1, UP0 ;  /* 0x0000001d05197291 */ /* 0x000fe200080f0e3f */
[----:B---3--:R-:W-:Y:S11]  /*01e0*/  @P2 BRA `(.L_x_1) ;  /* 0x0000000000182947 */ /* 0x008ff60003800000 */
[----:B------:R-:W1:Y:S01]  /*01f0*/  LDS R3, [UR16+0x8] ;  /* 0x00000810ff037984 */ /* 0x000e620008000800 */
[----:B------:R-:W2:Y:S01]  /*0200*/  LDC.64 R8, c[0x0][0x210] ;  /* 0x00008400ff087b82 */ /* 0x000ea20000000a00 */
[----:B------:R-:W-:Y:S02]  /*0210*/  IMAD.MOV.U32 R4, RZ, RZ, 0x70 ;  /* 0x00000070ff047424 */ /* 0x000fe400078e00ff */
[----:B--2---:R2:W-:Y:S03]  /*0220*/  STS.64 [UR16], R8 ;  /* 0x00000008ff007988 */ /* 0x0045e60008000a10 */
[----:B-1----:R-:W-:-:S05]  /*0230*/  LOP3.LUT R3, R3, 0x10, R4, 0xd8, !PT ;  /* 0x0000001003037812 */ /* 0x002fca00078ed804 */
[----:B------:R2:W-:Y:S02]  /*0240*/  STS [UR16+0x8], R3 ;  /* 0x00000803ff007988 */ /* 0x0005e40008000810 */
.L_x_1:
[----:B------:R-:W-:Y:S05]  /*0250*/  BSYNC B0 ;  /* 0x0000000000007941 */ /* 0x000fea0003800000 */
.L_x_0:
[----:B------:R-:W-:Y:S04]  /*0260*/  BSSY B0, `(.L_x_2) ;  /* 0x000000a000007945 */ /* 0x000fe80003800000 */
[----:B------:R-:W-:Y:S05]  /*0270*/  @P2 BRA `(.L_x_3) ;  /* 0x0000000000202947 */ /* 0x000fea0003800000 */
[----:B--2---:R-:W1:Y:S01]  /*0280*/  LDS R3, [UR16+0x34] ;  /* 0x00003410ff037984 */ /* 0x004e620008000800 */
[----:B------:R-:W-:Y:S02]  /*0290*/  IMAD.MOV.U32 R4, RZ, RZ, 0x1f000000 ;  /* 0x1f000000ff047424 */ /* 0x000fe400078e00ff */
[----:B------:R-:W-:Y:S01]  /*02a0*/  @!P2 IMAD.MOV.U32 R5, RZ, RZ, 0x3f ;  /* 0x0000003fff05a424 */ /* 0x000fe200078e00ff */
[----:B------:R-:W2:Y:S02]  /*02b0*/  @!P2 LDS R8, [UR16+0x38] ;  /* 0x00003810ff08a984 */ /* 0x000ea40008000800 */
[----:B-1----:R-:W-:Y:S02]  /*02c0*/  LOP3.LUT R3, R3, 0xff000000, R4, 0xb8, !PT ;  /* 0xff00000003037812 */ /* 0x002fe400078eb804 */
[----:B--2---:R-:W-:-:S03]  /*02d0*/  @!P2 LOP3.LUT R4, R8, 0xff, R5, 0xb8, !PT ;  /* 0x000000ff0804a812 */ /* 0x004fc600078eb805 */
[----:B------:R1:W-:Y:S04]  /*02e0*/  STS [UR16+0x34], R3 ;  /* 0x00003403ff007988 */ /* 0x0003e80008000810 */
[----:B------:R1:W-:Y:S02]  /*02f0*/  @!P2 STS [UR16+0x38], R4 ;  /* 0x00003804ff00a988 */ /* 0x0003e40008000810 */
.L_x_3:
[----:B------:R-:W-:Y:S05]  /*0300*/  BSYNC B0 ;  /* 0x0000000000007941 */ /* 0x000fea0003800000 */
.L_x_2:
[----:B------:R-:W-:Y:S04]  /*0310*/  BSSY B0, `(.L_x_4) ;  /* 0x000000e000007945 */ /* 0x000fe80003800000 */
[----:B------:R-:W-:Y:S05]  /*0320*/  @P2 BRA `(.L_x_5) ;  /* 0x0000000000302947 */ /* 0x000fea0003800000 */
[----:B-1----:R-:W1:Y:S01]  /*0330*/  LDS R4, [UR16+0x34] ;  /* 0x00003410ff047984 */ /* 0x002e620008000800 */
[----:B------:R-:W3:Y:S03]  /*0340*/  LDC.64 R12, c[0x0][0x238] ;  /* 0x00008e00ff0c7b82 */ /* 0x000ee60000000a00 */
[----:B--2---:R-:W2:Y:S01]  /*0350*/  LDS R3, [UR16+0x1c] ;  /* 0x00001c10ff037984 */ /* 0x004ea20008000800 */
[C---:B---3--:R-:W-:Y:S01]  /*0360*/  SHF.L.U64.HI R8, R12.reuse, 0x1, R13 ;  /* 0x000000010c087819 */ /* 0x048fe2000001020d */
[----:B------:R-:W-:-:S03]  /*0370*/  IMAD.SHL.U32 R5, R12, 0x2, RZ ;  /* 0x000000020c057824 */ /* 0x000fc600078e00ff */
[--C-:B------:R-:W-:Y:S02]  /*0380*/  SHF.R.U32.HI R12, RZ, 0x4, R8.reuse ;  /* 0x00000004ff0c7819 */ /* 0x100fe40000011608 */
[----:B------:R-:W-:-:S05]  /*0390*/  SHF.R.U64 R5, R5, 0x4, R8 ;  /* 0x0000000405057819 */ /* 0x000fca0000001208 */
[----:B------:R3:W-:Y:S01]  /*03a0*/  STS [UR16+0xc], R5 ;  /* 0x00000c05ff007988 */ /* 0x0007e20008000810 */
[----:B-1----:R-:W-:Y:S02]  /*03b0*/  LOP3.LUT R4, R4, 0x7, RZ, 0xb8, !PT ;  /* 0x0000000704047812 */ /* 0x002fe400078eb8ff */
[----:B--2---:R-:W-:-:S03]  /*03c0*/  LOP3.LUT R3, R3, 0xf, R12, 0xb8, !PT ;  /* 0x0000000f03037812 */ /* 0x004fc600078eb80c */
[----:B------:R3:W-:Y:S04]  /*03d0*/  STS [UR16+0x34], R4 ;  /* 0x00003404ff007988 */ /* 0x0007e80008000810 */
[----:B------:R3:W-:Y:S02]  /*03e0*/  STS [UR16+0x1c], R3 ;  /* 0x00001c03ff007988 */ /* 0x0007e40008000810 */
.L_x_5:
[----:B------:R-:W-:Y:S05]  /*03f0*/  BSYNC B0 ;  /* 0x0000000000007941 */ /* 0x000fea0003800000 */
.L_x_4:
[----:B------:R-:W-:Y:S04]  /*0400*/  BSSY B1, `(.L_x_6) ;  /* 0x000001a000017945 */ /* 0x000fe80003800000 */
[----:B------:R-:W-:Y:S04]  /*0410*/  BSSY B0, `(.L_x_7) ;  /* 0x0000015000007945 */ /* 0x000fe80003800000 */
[----:B------:R-:W-:Y:S05]  /*0420*/  @P2 BRA `(.L_x_8) ;  /* 0x0000000000202947 */ /* 0x000fea0003800000 */
[----:B-123--:R-:W1:Y:S02]  /*0430*/  LDS R3, [UR16+0x34] ;  /* 0x00003410ff037984 */ /* 0x00ee640008000800 */
[----:B-1----:R-:W-:-:S05]  /*0440*/  LOP3.LUT R3, R3, 0x38, RZ, 0xb8, !PT ;  /* 0x0000003803037812 */ /* 0x002fca00078eb8ff */
[----:B------:R1:W-:Y:S01]  /*0450*/  STS [UR16+0x34], R3 ;  /* 0x00003403ff007988 */ /* 0x0003e20008000810 */
[----:B------:R-:W-:Y:S05]  /*0460*/  @P2 BRA `(.L_x_9) ;  /* 0x0000000000202947 */ /* 0x000fea0003800000 */
[----:B-1----:R-:W1:Y:S01]  /*0470*/  LDS R3, [UR16+0x8] ;  /* 0x00000810ff037984 */ /* 0x002e620008000800 */
[----:B------:R-:W-:-:S05]  /*0480*/  IMAD.MOV.U32 R4, RZ, RZ, 0x780 ;  /* 0x00000780ff047424 */ /* 0x000fca00078e00ff */
[----:B-1----:R-:W-:-:S05]  /*0490*/  LOP3.LUT R3, R3, 0x500, R4, 0xd8, !PT ;  /* 0x0000050003037812 */ /* 0x002fca00078ed804 */
[----:B------:R4:W-:Y:S02]  /*04a0*/  STS [UR16+0x8], R3 ;  /* 0x00000803ff007988 */ /* 0x0009e40008000810 */
.L_x_8:
[----:B------:R-:W-:Y:S05]  /*04b0*/  @P2 BRA `(.L_x_10) ;  /* 0x0000000000282947 */ /* 0x000fea0003800000 */
[----:B-1234-:R-:W1:Y:S02]  /*04c0*/  LDS R3, [UR16+0x8] ;  /* 0x00000810ff037984 */ /* 0x01ee640008000800 */
[----:B-1----:R-:W-:-:S05]  /*04d0*/  LOP3.LUT R3, R3, 0x1800, RZ, 0xb8, !PT ;  /* 0x0000180003037812 */ /* 0x002fca00078eb8ff */
[----:B------:R2:W-:Y:S02]  /*04e0*/  STS [UR16+0x8], R3 ;  /* 0x00000803ff007988 */ /* 0x0005e40008000810 */
.L_x_9:
[----:B------:R-:W-:Y:S05]  /*04f0*/  @P2 BREAK B0 ;  /* 0x0000000000002942 */ /* 0x000fea0003800000 */
[----:B------:R-:W-:Y:S05]  /*0500*/  @P2 BRA `(.L_x_11) ;  /* 0x0000000000242947 */ /* 0x000fea0003800000 */
[----:B------:R-:W3:Y:S01]  /*0510*/  LDS R4, [UR16+0x8] ;  /* 0x00000810ff047984 */ /* 0x000ee20008000800 */
[----:B-12---:R-:W-:-:S05]  /*0520*/  IMAD.MOV.U32 R3, RZ, RZ, 0x6000 ;  /* 0x00006000ff037424 */ /* 0x006fca00078e00ff */
[----:B---3--:R-:W-:-:S04]  /*0530*/  LOP3.LUT R3, R4, 0x4000, R3, 0xd8, !PT ;  /* 0x0000400004037812 */ /* 0x008fc800078ed803 */
[----:B------:R-:W-:-:S05]  /*0540*/  LOP3.LUT R3, R3, 0x400000, RZ, 0xb8, !PT ;  /* 0x0040000003037812 */ /* 0x000fca00078eb8ff */
[----:B------:R5:W-:Y:S02]  /*0550*/  STS [UR16+0x8], R3 ;  /* 0x00000803ff007988 */ /* 0x000be40008000810 */
.L_x_10:
[----:B------:R-:W-:Y:S05]  /*0560*/  BSYNC B0 ;  /* 0x0000000000007941 */ /* 0x000fea0003800000 */
.L_x_7:
[----:B-12345:R-:W1:Y:S02]  /*0570*/  @!P2 LDS R3, [UR16+0x8] ;  /* 0x00000810ff03a984 */ /* 0x03ee640008000800 */
[----:B-1----:R-:W-:-:S05]  /*0580*/  @!P2 LOP3.LUT R3, R3, 0x8000, RZ, 0xb8, !PT ;  /* 0x000080000303a812 */ /* 0x002fca00078eb8ff */
[----:B------:R3:W-:Y:S02]  /*0590*/  @!P2 STS [UR16+0x8], R3 ;  /* 0x00000803ff00a988 */ /* 0x0007e40008000810 */
.L_x_11:
[----:B------:R-:W-:Y:S05]  /*05a0*/  BSYNC B1 ;  /* 0x0000000000017941 */ /* 0x000fea0003800000 */
.L_x_6:
[----:B------:R-:W-:Y:S05]  /*05b0*/  WARPSYNC.ALL ;  /* 0x0000000000007948 */ /* 0x000fea0003800000 */
[----:B-123--:R-:W1:Y:S02]  /*05c0*/  LDC R3, c[0x0][0x22c] ;  /* 0x00008b00ff037b82 */ /* 0x00ee640000000800 */
[----:B-1----:R-:W-:Y:S01]  /*05d0*/  VIADD R3, R3, 0xffffffff ;  /* 0xffffffff03037836 */ /* 0x002fe20000000000 */
[----:B------:R-:W-:Y:S06]  /*05e0*/  @P0 BRA `(.L_x_12) ;  /* 0x0000000000280947 */ /* 0x000fec0003800000 */
[----:B------:R-:W1:Y:S01]  /*05f0*/  S2R R4, SR_LANEID ;  /* 0x0000000000047919 */ /* 0x000e620000000000 */
[----:B------:R-:W-:Y:S05]  /*0600*/  WARPSYNC.ALL ;  /* 0x0000000000007948 */ /* 0x000fea0003800000 */
[----:B-1----:R-:W-:-:S05]  /*0610*/  IMAD.SHL.U32 R8, R4, 0x4, RZ ;  /* 0x0000000404087824 */ /* 0x002fca00078e00ff */
[----:B------:R-:W1:Y:S01]  /*0620*/  LDS R9, [R8+UR16] ;  /* 0x0000001008097984 */ /* 0x000e620008000800 */
[----:B------:R-:W-:-:S05]  /*0630*/  IADD3 R4, P1, R8, UR24, RZ ;  /* 0x0000001808047c10 */ /* 0x000fca000ff3e0ff */
[----:B------:R-:W-:-:S05]  /*0640*/  IMAD.X R5, RZ, RZ, UR25, P1 ;  /* 0x00000019ff057e24 */ /* 0x000fca00088e06ff */
[----:B-1----:R1:W2:Y:S01]  /*0650*/  ATOMG.E.EXCH.STRONG.GPU PT, RZ, [R4], R9 ;  /* 0x0000000904ff73a8 */ /* 0x0022a200041ee100 */
[----:B------:R-:W-:-:S04]  /*0660*/  DEPBAR {5,4,3,2,1,0} ;  /* 0x0000003f0000791a */ /* 0x000fc80000000000 */
[----:B------:R1:W-:Y:S01]  /*0670*/  UTMACCTL.IV [UR24] ;  /* 0x00000000180079b9 */ /* 0x0003e20008000000 */
[----:B------:R-:W-:Y:S01]  /*0680*/  NOP ;  /* 0x0000000000007918 */ /* 0x000fe20000000000 */
.L_x_12:
[----:B------:R-:W-:Y:S05]  /*0690*/  @P0 BRA `(.L_x_13) ;  /* 0x00000000000c0947 */ /* 0x000fea0003800000 */
[----:B------:R0:W-:Y:S01]  /*06a0*/  UTMACMDFLUSH ;  /* 0x00000000000079b7 */ /* 0x0001e20000000000 */
[----:B------:R-:W-:Y:S05]  /*06b0*/  @P0 BRA `(.L_x_13) ;  /* 0x0000000000040947 */ /* 0x000fea0003800000 */
[----:B------:R-:W-:-:S04]  /*06c0*/  DEPBAR.LE SB0, 0x0 ;  /* 0x000080000000791a */ /* 0x000fc80000000000 */
.L_x_13:
[----:B------:R-:W-:Y:S05]  /*06d0*/  WARPSYNC.ALL ;  /* 0x0000000000007948 */ /* 0x000fea0003800000 */
[----:B--2---:R-:W-:Y:S06]  /*06e0*/  BAR.SYNC.DEFER_BLOCKING 0x0 ;  /* 0x0000000000007b1d */ /* 0x004fec0000010000 */
[----:B------:R-:W-:Y:S02]  /*06f0*/  BSSY B1, `(.L_x_14) ;  /* 0x000000b000017945 */ /* 0x000fe40003800000 */
[----:B------:R-:W-:Y:S06]  /*0700*/  BAR.SYNC.DEFER_BLOCKING 0x0 ;  /* 0x0000000000007b1d */ /* 0x000fec0000010000 */
[----:B------:R2:W-:Y:S01]  /*0710*/  @!P0 STS [R10], RZ ;  /* 0x000000ff0a008388 */ /* 0x0005e20000000800 */
[----:B------:R-:W-:Y:S01]  /*0720*/  NOP ;  /* 0x0000000000007918 */ /* 0x000fe20000000000 */
[----:B------:R-:W-:Y:S05]  /*0730*/  @P2 BRA `(.L_x_15) ;  /* 0x0000000000182947 */ /* 0x000fea0003800000 */
[----:B-1----:R-:W1:Y:S01]  /*0740*/  LDS R4, [UR16+0x8] ;  /* 0x00000810ff047984 */ /* 0x002e620008000800 */
[----:B------:R-:W3:Y:S01]  /*0750*/  LDC.64 R8, c[0x0][0x218] ;  /* 0x00008600ff087b82 */ /* 0x000ee20000000a00 */
[----:B------:R-:W-:Y:S02]  /*0760*/  IMAD.MOV.U32 R5, RZ, RZ, 0x70 ;  /* 0x00000070ff057424 */ /* 0x000fe400078e00ff */
[----:B---3--:R3:W-:Y:S03]  /*0770*/  STS.64 [UR16], R8 ;  /* 0x00000008ff007988 */ /* 0x0087e60008000a10 */
[----:B-1----:R-:W-:-:S05]  /*0780*/  LOP3.LUT R4, R4, 0x10, R5, 0xd8, !PT ;  /* 0x0000001004047812 */ /* 0x002fca00078ed805 */
[----:B------:R3:W-:Y:S02]  /*0790*/  STS [UR16+0x8], R4 ;  /* 0x00000804ff007988 */ /* 0x0007e40008000810 */
.L_x_15:
[----:B-1----:R-:W-:Y:S05]  /*07a0*/  BSYNC B1 ;  /* 0x0000000000017941 */ /* 0x002fea0003800000 */
.L_x_14:
[----:B------:R-:W-:Y:S04]  /*07b0*/  BSSY B1, `(.L_x_16) ;  /* 0x000000a000017945 */ /* 0x000fe80003800000 */
[----:B------:R-:W-:Y:S05]  /*07c0*/  @P2 BRA `(.L_x_17) ;  /* 0x0000000000202947 */ /* 0x000fea0003800000 */
[----:B---3--:R-:W1:Y:S01]  /*07d0*/  LDS R4, [UR16+0x34] ;  /* 0x00003410ff047984 */ /* 0x008e620008000800 */
[----:B------:R-:W-:Y:S02]  /*07e0*/  IMAD.MOV.U32 R5, RZ, RZ, 0x3f000000 ;  /* 0x3f000000ff057424 */ /* 0x000fe400078e00ff */
[----:B------:R-:W-:Y:S01]  /*07f0*/  @!P2 IMAD.MOV.U32 R8, RZ, RZ, 0x1f ;  /* 0x0000001fff08a424 */ /* 0x000fe200078e00ff */
[----:B------:R-:W3:Y:S02]  /*0800*/  @!P2 LDS R9, [UR16+0x38] ;  /* 0x00003810ff09a984 */ /* 0x000ee40008000800 */
[----:B-1----:R-:W-:Y:S02]  /*0810*/  LOP3.LUT R4, R4, 0xff000000, R5, 0xb8, !PT ;  /* 0xff00000004047812 */ /* 0x002fe400078eb805 */
[----:B---3--:R-:W-:-:S03]  /*0820*/  @!P2 LOP3.LUT R5, R9, 0xff, R8, 0xb8, !PT ;  /* 0x000000ff0905a812 */ /* 0x008fc600078eb808 */
[----:B------:R1:W-:Y:S04]  /*0830*/  STS [UR16+0x34], R4 ;  /* 0x00003404ff007988 */ /* 0x0003e80008000810 */
[----:B------:R1:W-:Y:S02]  /*0840*/  @!P2 STS [UR16+0x38], R5 ;  /* 0x00003805ff00a988 */ /* 0x0003e40008000810 */
.L_x_17:
[----:B------:R-:W-:Y:S05]  /*0850*/  BSYNC B1 ;  /* 0x0000000000017941 */ /* 0x000fea0003800000 */
.L_x_16:
[----:B------:R-:W-:Y:S04]  /*0860*/  BSSY B1, `(.L_x_18) ;  /* 0x0000004000017945 */ /* 0x000fe80003800000 */
[----:B------:R-:W-:Y:S05]  /*0870*/  @P2 BRA `(.L_x_19) ;  /* 0x0000000000082947 */ /* 0x000fea0003800000 */
[----:B------:R4:W-:Y:S04]  /*0880*/  STS [UR16+0x24], R11 ;  /* 0x0000240bff007988 */ /* 0x0009e80008000810 */
[----:B------:R4:W-:Y:S02]  /*0890*/  STS [UR16+0x20], R3 ;  /* 0x00002003ff007988 */ /* 0x0009e40008000810 */
.L_x_19:
[----:B------:R-:W-:Y:S05]  /*08a0*/  BSYNC B1 ;  /* 0x0000000000017941 */ /* 0x000fea0003800000 */
.L_x_18:
[----:B------:R-:W-:Y:S04]  /*08b0*/  BSSY B1, `(.L_x_20) ;  /* 0x000000e000017945 */ /* 0x000fe80003800000 */
[----:B------:R-:W-:Y:S05]  /*08c0*/  @P2 BRA `(.L_x_21) ;  /* 0x0000000000302947 */ /* 0x000fea0003800000 */
[----:B-1----:R-:W1:Y:S01]  /*08d0*/  LDS R5, [UR16+0x34] ;  /* 0x00003410ff057984 */ /* 0x002e620008000800 */
[----:B---3--:R-:W3:Y:S03]  /*08e0*/  LDC.64 R8, c[0x0][0x240] ;  /* 0x00009000ff087b82 */ /* 0x008ee60000000a00 */
[----:B------:R-:W5:Y:S01]  /*08f0*/  LDS R4, [UR16+0x1c] ;  /* 0x00001c10ff047984 */ /* 0x000f620008000800 */
[C---:B---3--:R-:W-:Y:S01]  /*0900*/  SHF.L.U64.HI R9, R8.reuse, 0x1, R9 ;  /* 0x0000000108097819 */ /* 0x048fe20000010209 */
[----:B------:R-:W-:-:S03]  /*0910*/  IMAD.SHL.U32 R8, R8, 0x2, RZ ;  /* 0x0000000208087824 */ /* 0x000fc600078e00ff */
[--C-:B----4-:R-:W-:Y:S02]  /*0920*/  SHF.R.U32.HI R11, RZ, 0x4, R9.reuse ;  /* 0x00000004ff0b7819 */ /* 0x110fe40000011609 */
[----:B------:R-:W-:-:S05]  /*0930*/  SHF.R.U64 R8, R8, 0x4, R9 ;  /* 0x0000000408087819 */ /* 0x000fca0000001209 */
[----:B------:R3:W-:Y:S01]  /*0940*/  STS [UR16+0xc], R8 ;  /* 0x00000c08ff007988 */ /* 0x0007e20008000810 */
[----:B-1----:R-:W-:Y:S02]  /*0950*/  LOP3.LUT R5, R5, 0x7, RZ, 0xb8, !PT ;  /* 0x0000000705057812 */ /* 0x002fe400078eb8ff */
[----:B-----5:R-:W-:-:S03]  /*0960*/  LOP3.LUT R4, R4, 0xf, R11, 0xb8, !PT ;  /* 0x0000000f04047812 */ /* 0x020fc600078eb80b */
[----:B------:R3:W-:Y:S04]  /*0970*/  STS [UR16+0x34], R5 ;  /* 0x00003405ff007988 */ /* 0x0007e80008000810 */
[----:B------:R3:W-:Y:S02]  /*0980*/  STS [UR16+0x1c], R4 ;  /* 0x00001c04ff007988 */ /* 0x0007e40008000810 */
.L_x_21:
[----:B------:R-:W-:Y:S05]  /*0990*/  BSYNC B1 ;  /* 0x0000000000017941 */ /* 0x000fea0003800000 */
.L_x_20:
[----:B------:R-:W-:Y:S04]  /*09a0*/  BSSY B2, `(.L_x_22) ;  /* 0x000001a000027945 */ /* 0x000fe80003800000 */
[----:B------:R-:W-:Y:S04]  /*09b0*/  BSSY B1, `(.L_x_23) ;  /* 0x0000015000017945 */ /* 0x000fe80003800000 */
[----:B------:R-:W-:Y:S05]  /*09c0*/  @P2 BRA `(.L_x_24) ;  /* 0x0000000000202947 */ /* 0x000fea0003800000 */
[----:B-1-3--:R-:W1:Y:S02]  /*09d0*/  LDS R4, [UR16+0x34] ;  /* 0x00003410ff047984 */ /* 0x00ae640008000800 */
[----:B-1----:R-:W-:-:S05]  /*09e0*/  LOP3.LUT R4, R4, 0x38, RZ, 0xb8, !PT ;  /* 0x0000003804047812 */ /* 0x002fca00078eb8ff */
[----:B------:R1:W-:Y:S01]  /*09f0*/  STS [UR16+0x34], R4 ;  /* 0x00003404ff007988 */ /* 0x0003e20008000810 */
[----:B------:R-:W-:Y:S05]  /*0a00*/  @P2 BRA `(.L_x_25) ;  /* 0x0000000000202947 */ /* 0x000fea0003800000 */
[----:B-1----:R-:W1:Y:S01]  /*0a10*/  LDS R4, [UR16+0x8] ;  /* 0x00000810ff047984 */ /* 0x002e620008000800 */
[----:B------:R-:W-:-:S05]  /*0a20*/  IMAD.MOV.U32 R5, RZ, RZ, 0x780 ;  /* 0x00000780ff057424 */ /* 0x000fca00078e00ff */
[----:B-1----:R-:W-:-:S05]  /*0a30*/  LOP3.LUT R4, R4, 0x500, R5, 0xd8, !PT ;  /* 0x0000050004047812 */ /* 0x002fca00078ed805 */
[----:B------:R5:W-:Y:S02]  /*0a40*/  STS [UR16+0x8], R4 ;  /* 0x00000804ff007988 */ /* 0x000be40008000810 */
.L_x_24:
[----:B------:R-:W-:Y:S05]  /*0a50*/  @P2 BRA `(.L_x_26) ;  /* 0x0000000000282947 */ /* 0x000fea0003800000 */
[----:B-1-3-5:R-:W1:Y:S02]  /*0a60*/  LDS R4, [UR16+0x8] ;  /* 0x00000810ff047984 */ /* 0x02ae640008000800 */
[----:B-1----:R-:W-:-:S05]  /*0a70*/  LOP3.LUT R4, R4, 0x1800, RZ, 0xb8, !PT ;  /* 0x0000180004047812 */ /* 0x002fca00078eb8ff */
[----:B------:R3:W-:Y:S02]  /*0a80*/  STS [UR16+0x8], R4 ;  /* 0x00000804ff007988 */ /* 0x0007e40008000810 */
.L_x_25:
[----:B------:R-:W-:Y:S05]  /*0a90*/  @P2 BREAK B1 ;  /* 0x0000000000012942 */ /* 0x000fea0003800000 */
[----:B------:R-:W-:Y:S05]  /*0aa0*/  @P2 BRA `(.L_x_27) ;  /* 0x0000000000242947 */ /* 0x000fea0003800000 */
[----:B-1-3--:R-:W1:Y:S01]  /*0ab0*/  LDS R4, [UR16+0x8] ;  /* 0x00000810ff047984 */ /* 0x00ae620008000800 */
[----:B------:R-:W-:-:S05]  /*0ac0*/  IMAD.MOV.U32 R5, RZ, RZ, 0x6000 ;  /* 0x00006000ff057424 */ /* 0x000fca00078e00ff */
[----:B-1----:R-:W-:-:S04]  /*0ad0*/  LOP3.LUT R4, R4, 0x6000, R5, 0xd8, !PT ;  /* 0x0000600004047812 */ /* 0x002fc800078ed805 */
[----:B------:R-:W-:-:S05]  /*0ae0*/  LOP3.LUT R4, R4, 0x400000, RZ, 0xb8, !PT ;  /* 0x0040000004047812 */ /* 0x000fca00078eb8ff */
[----:B------:R1:W-:Y:S02]  /*0af0*/  STS [UR16+0x8], R4 ;  /* 0x00000804ff007988 */ /* 0x0003e40008000810 */
.L_x_26:
[----:B------:R-:W-:Y:S05]  /*0b00*/  BSYNC B1 ;  /* 0x0000000000017941 */ /* 0x000fea0003800000 */
.L_x_23:
[----:B-1-3-5:R-:W1:Y:S02]  /*0b10*/  @!P2 LDS R4, [UR16+0x8] ;  /* 0x00000810ff04a984 */ /* 0x02ae640008000800 */
[----:B-1----:R-:W-:-:S05]  /*0b20*/  @!P2 LOP3.LUT R4, R4, 0x8000, RZ, 0xb8, !PT ;  /* 0x000080000404a812 */ /* 0x002fca00078eb8ff */
[----:B------:R5:W-:Y:S02]  /*0b30*/  @!P2 STS [UR16+0x8], R4 ;  /* 0x00000804ff00a988 */ /* 0x000be40008000810 */
.L_x_27:
[----:B------:R-:W-:Y:S05]  /*0b40*/  BSYNC B2 ;  /* 0x0000000000027941 */ /* 0x000fea0003800000 */
.L_x_22:
[----:B------:R-:W-:Y:S05]  /*0b50*/  WARPSYNC.ALL ;  /* 0x0000000000007948 */ /* 0x000fea0003800000 */
[----:B------:R-:W-:-:S04]  /*0b60*/  UIADD3 UR27, UR5, 0x80, URZ ;  /* 0x00000080051b7890 */ /* 0x000fc8000fffe03f */
[----:B------:R-:W-:-:S04]  /*0b70*/  UIADD3 UR26, UP0, UR27, UR28, URZ ;  /* 0x0000001c1b1a7290 */ /* 0x000fc8000ff1e03f */
[----:B------:R-:W-:Y:S01]  /*0b80*/  ULEA.HI.X.SX32 UR27, UR27, UR29, 0x1, UP0 ;  /* 0x0000001d1b1b7291 */ /* 0x000fe200080f0e3f */
[----:B------:R-:W-:Y:S11]  /*0b90*/  @P0 BRA `(.L_x_28) ;  /* 0x0000000000280947 */ /* 0x000ff60003800000 */
[----:B-1-3-5:R-:W1:Y:S01]  /*0ba0*/  S2R R4, SR_LANEID ;  /* 0x0000000000047919 */ /* 0x02ae620000000000 */
[----:B------:R-:W-:Y:S05]  /*0bb0*/  WARPSYNC.ALL ;  /* 0x0000000000007948 */ /* 0x000fea0003800000 */
[----:B-1----:R-:W-:-:S05]  /*0bc0*/  IMAD.SHL.U32 R8, R4, 0x4, RZ ;  /* 0x0000000404087824 */ /* 0x002fca00078e00ff */
[----:B------:R-:W1:Y:S01]  /*0bd0*/  LDS R9, [R8+UR16] ;  /* 0x0000001008097984 */ /* 0x000e620008000800 */
[----:B------:R-:W-:-:S05]  /*0be0*/  IADD3 R4, P1, R8, UR26, RZ ;  /* 0x0000001a08047c10 */ /* 0x000fca000ff3e0ff */
[----:B------:R-:W-:-:S05]  /*0bf0*/  IMAD.X R5, RZ, RZ, UR27, P1 ;  /* 0x0000001bff057e24 */ /* 0x000fca00088e06ff */
[----:B-1----:R1:W3:Y:S01]  /*0c00*/  ATOMG.E.EXCH.STRONG.GPU PT, RZ, [R4], R9 ;  /* 0x0000000904ff73a8 */ /* 0x0022e200041ee100 */
[----:B------:R-:W-:-:S04]  /*0c10*/  DEPBAR {5,4,3,2,1,0} ;  /* 0x0000003f0000791a */ /* 0x000fc80000000000 */
[----:B------:R1:W-:Y:S01]  /*0c20*/  UTMACCTL.IV [UR26] ;  /* 0x000000001a0079b9 */ /* 0x0003e20008000000 */
[----:B------:R-:W-:Y:S01]  /*0c30*/  NOP ;  /* 0x0000000000007918 */ /* 0x000fe20000000000 */
.L_x_28:
[----:B------:R-:W-:Y:S05]  /*0c40*/  @P0 BRA `(.L_x_29) ;  /* 0x00000000000c0947 */ /* 0x000fea0003800000 */
[----:B------:R0:W-:Y:S01]  /*0c50*/  UTMACMDFLUSH ;  /* 0x00000000000079b7 */ /* 0x0001e20000000000 */
[----:B------:R-:W-:Y:S05]  /*0c60*/  @P0 BRA `(.L_x_29) ;  /* 0x0000000000040947 */ /* 0x000fea0003800000 */
[----:B------:R-:W-:-:S04]  /*0c70*/  DEPBAR.LE SB0, 0x0 ;  /* 0x000080000000791a */ /* 0x000fc80000000000 */
.L_x_29:
[----:B------:R-:W-:Y:S05]  /*0c80*/  WARPSYNC.ALL ;  /* 0x0000000000007948 */ /* 0x000fea0003800000 */
[----:B---3--:R-:W-:Y:S06]  /*0c90*/  BAR.SYNC.DEFER_BLOCKING 0x0 ;  /* 0x0000000000007b1d */ /* 0x008fec0000010000 */
[----:B------:R-:W-:Y:S02]  /*0ca0*/  BSSY B2, `(.L_x_30) ;  /* 0x000000b000027945 */ /* 0x000fe40003800000 */
[----:B------:R-:W-:Y:S06]  /*0cb0*/  BAR.SYNC.DEFER_BLOCKING 0x0 ;  /* 0x0000000000007b1d */ /* 0x000fec0000010000 */
[----:B------:R3:W-:Y:S01]  /*0cc0*/  @!P0 STS [R10], RZ ;  /* 0x000000ff0a008388 */ /* 0x0007e20000000800 */
[----:B------:R-:W-:Y:S01]  /*0cd0*/  NOP ;  /* 0x0000000000007918 */ /* 0x000fe20000000000 */
[----:B------:R-:W-:Y:S05]  /*0ce0*/  @P2 BRA `(.L_x_31) ;  /* 0x0000000000182947 */ /* 0x000fea0003800000 */
[----:B-1---5:R-:W1:Y:S01]  /*0cf0*/  LDS R4, [UR16+0x8] ;  /* 0x00000810ff047984 */ /* 0x022e620008000800 */
[----:B------:R-:W5:Y:S01]  /*0d00*/  LDC.64 R8, c[0x0][0x220] ;  /* 0x00008800ff087b82 */ /* 0x000f620000000a00 */
[----:B------:R-:W-:Y:S02]  /*0d10*/  IMAD.MOV.U32 R5, RZ, RZ, 0x70 ;  /* 0x00000070ff057424 */ /* 0x000fe400078e00ff */
[----:B-----5:R5:W-:Y:S03]  /*0d20*/  STS.64 [UR16], R8 ;  /* 0x00000008ff007988 */ /* 0x020be60008000a10 */
[----:B-1----:R-:W-:-:S05]  /*0d30*/  LOP3.LUT R4, R4, 0x10, R5, 0xd8, !PT ;  /* 0x0000001004047812 */ /* 0x002fca00078ed805 */
[----:B------:R5:W-:Y:S02]  /*0d40*/  STS [UR16+0x8], R4 ;  /* 0x00000804ff007988 */ /* 0x000be40008000810 */
.L_x_31:
[----:B-1----:R-:W-:Y:S05]  /*0d50*/  BSYNC B2 ;  /* 0x0000000000027941 */ /* 0x002fea0003800000 */
.L_x_30:
[----:B------:R-:W-:Y:S04]  /*0d60*/  BSSY B3, `(.L_x_32) ;  /* 0x0000011000037945 */ /* 0x000fe80003800000 */
[----:B------:R-:W-:Y:S04]  /*0d70*/  BSSY B2, `(.L_x_33) ;  /* 0x000000e000027945 */ /* 0x000fe80003800000 */
[----:B------:R-:W-:Y:S05]  /*0d80*/  @P2 BRA `(.L_x_34) ;  /* 0x0000000000242947 */ /* 0x000fea0003800000 */
[----:B-----5:R-:W1:Y:S01]  /*0d90*/  LDS R4, [UR16+0x34] ;  /* 0x00003410ff047984 */ /* 0x020e620008000800 */
[----:B------:R-:W-:-:S05]  /*0da0*/  IMAD.MOV.U32 R5, RZ, RZ, 0x3f000000 ;  /* 0x3f000000ff057424 */ /* 0x000fca00078e00ff */
[----:B-1----:R-:W-:-:S05]  /*0db0*/  LOP3.LUT R4, R4, 0xff000000, R5, 0xb8, !PT ;  /* 0xff00000004047812 */ /* 0x002fca00078eb805 */
[----:B------:R1:W-:Y:S01]  /*0dc0*/  STS [UR16+0x34], R4 ;  /* 0x00003404ff007988 */ /* 0x0003e20008000810 */
[----:B------:R-:W-:Y:S05]  /*0dd0*/  @P2 BRA `(.L_x_35) ;  /* 0x00000000001c2947 */ /* 0x000fea0003800000 */
[----:B-1----:R-:W1:Y:S01]  /*0de0*/  LDS R4, [UR16+0x38] ;  /* 0x00003810ff047984 */ /* 0x002e620008000800 */
[----:B------:R-:W-:-:S05]  /*0df0*/  IMAD.MOV.U32 R5, RZ, RZ, 0x3f ;  /* 0x0000003fff057424 */ /* 0x000fca00078e00ff */
[----:B-1----:R-:W-:-:S05]  /*0e00*/  LOP3.LUT R4, R4, 0xff, R5, 0xb8, !PT ;  /* 0x000000ff04047812 */ /* 0x002fca00078eb805 */
[----:B------:R1:W-:Y:S02]  /*0e10*/  STS [UR16+0x38], R4 ;  /* 0x00003804ff007988 */ /* 0x0003e40008000810 */
.L_x_34:
[----:B------:R-:W-:Y:S05]  /*0e20*/  @P2 BREAK B2 ;  /* 0x0000000000022942 */ /* 0x000fea0003800000 */
[----:B------:R-:W-:Y:S05]  /*0e30*/  @P2 BRA `(.L_x_36) ;  /* 0x00000000000c2947 */ /* 0x000fea0003800000 */
[----:B------:R1:W-:Y:S02]  /*0e40*/  STS [UR16+0x20], R3 ;  /* 0x00002003ff007988 */ /* 0x0003e40008000810 */
.L_x_35:
[----:B------:R-:W-:Y:S05]  /*0e50*/  BSYNC B2 ;  /* 0x0000000000027941 */ /* 0x000fea0003800000 */
.L_x_33:
[----:B------:R1:W-:Y:S02]  /*0e60*/  @!P2 STS [UR16+0x24], R2 ;  /* 0x00002402ff00a988 */ /* 0x0003e40008000810 */
.L_x_36:
[----:B------:R-:W-:Y:S05]  /*0e70*/  BSYNC B3 ;  /* 0x0000000000037941 */ /* 0x000fea0003800000 */
.L_x_32:
[----:B------:R-:W-:Y:S05]  /*0e80*/  WARPSYNC.ALL ;  /* 0x0000000000007948 */ /* 0x000fea0003800000 */
[----:B------:R-:W-:Y:S04]  /*0e90*/  BSSY B3, `(.L_x_37) ;  /* 0x000000e000037945 */ /* 0x000fe80003800000 */
[----:B------:R-:W-:Y:S05]  /*0ea0*/  @P2 BRA `(.L_x_38) ;  /* 0x0000000000302947 */ /* 0x000fea0003800000 */
[----:B-1--4-:R-:W1:Y:S01]  /*0eb0*/  LDS R3, [UR16+0x34] ;  /* 0x00003410ff037984 */ /* 0x012e620008000800 */
[----:B-----5:R-:W4:Y:S03]  /*0ec0*/  LDC.64 R4, c[0x0][0x248] ;  /* 0x00009200ff047b82 */ /* 0x020f260000000a00 */
[----:B------:R-:W5:Y:S01]  /*0ed0*/  LDS R2, [UR16+0x1c] ;  /* 0x00001c10ff027984 */ /* 0x000f620008000800 */
[C---:B----4-:R-:W-:Y:S01]  /*0ee0*/  SHF.L.U64.HI R5, R4.reuse, 0x1, R5 ;  /* 0x0000000104057819 */ /* 0x050fe20000010205 */
[----:B------:R-:W-:-:S03]  /*0ef0*/  IMAD.SHL.U32 R4, R4, 0x2, RZ ;  /* 0x0000000204047824 */ /* 0x000fc600078e00ff */
[--C-:B------:R-:W-:Y:S02]  /*0f00*/  SHF.R.U32.HI R9, RZ, 0x4, R5.reuse ;  /* 0x00000004ff097819 */ /* 0x100fe40000011605 */
[----:B------:R-:W-:-:S05]  /*0f10*/  SHF.R.U64 R4, R4, 0x4, R5 ;  /* 0x0000000404047819 */ /* 0x000fca0000001205 */
[----:B------:R4:W-:Y:S01]  /*0f20*/  STS [UR16+0xc], R4 ;  /* 0x00000c04ff007988 */ /* 0x0009e20008000810 */
[----:B-1----:R-:W-:Y:S02]  /*0f30*/  LOP3.LUT R3, R3, 0x7, RZ, 0xb8, !PT ;  /* 0x0000000703037812 */ /* 0x002fe400078eb8ff */
[----:B-----5:R-:W-:-:S03]  /*0f40*/  LOP3.LUT R2, R2, 0xf, R9, 0xb8, !PT ;  /* 0x0000000f02027812 */ /* 0x020fc600078eb809 */
[----:B------:R4:W-:Y:S04]  /*0f50*/  STS [UR16+0x34], R3 ;  /* 0x00003403ff007988 */ /* 0x0009e80008000810 */
[----:B------:R4:W-:Y:S02]  /*0f60*/  STS [UR16+0x1c], R2 ;  /* 0x00001c02ff007988 */ /* 0x0009e40008000810 */
.L_x_38:
[----:B------:R-:W-:Y:S05]  /*0f70*/  BSYNC B3 ;  /* 0x0000000000037941 */ /* 0x000fea0003800000 */
.L_x_37:
[----:B------:R-:W-:Y:S04]  /*0f80*/  BSSY B3, `(.L_x_39) ;  /* 0x000001a000037945 */ /* 0x000fe80003800000 */
[----:B------:R-:W-:Y:S04]  /*0f90*/  BSSY B4, `(.L_x_40) ;  /* 0x0000015000047945 */ /* 0x000fe80003800000 */
[----:B------:R-:W-:Y:S05]  /*0fa0*/  @P2 BRA `(.L_x_41) ;  /* 0x0000000000202947 */ /* 0x000fea0003800000 */
[----:B-1--4-:R-:W1:Y:S02]  /*0fb0*/  LDS R2, [UR16+0x34] ;  /* 0x00003410ff027984 */ /* 0x012e640008000800 */
[----:B-1----:R-:W-:-:S05]  /*0fc0*/  LOP3.LUT R2, R2, 0x38, RZ, 0xb8, !PT ;  /* 0x0000003802027812 */ /* 0x002fca00078eb8ff */
[----:B------:R1:W-:Y:S01]  /*0fd0*/  STS [UR16+0x34], R2 ;  /* 0x00003402ff007988 */ /* 0x0003e20008000810 */
[----:B------:R-:W-:Y:S05]  /*0fe0*/  @P2 BRA `(.L_x_42) ;  /* 0x0000000000202947 */ /* 0x000fea0003800000 */
[----:B-1----:R-:W1:Y:S01]  /*0ff0*/  LDS R2, [UR16+0x8] ;  /* 0x00000810ff027984 */ /* 0x002e620008000800 */
[----:B------:R-:W-:-:S05]  /*1000*/  IMAD.MOV.U32 R3, RZ, RZ, 0x780 ;  /* 0x00000780ff037424 */ /* 0x000fca00078e00ff */
[----:B-1----:R-:W-:-:S05]  /*1010*/  LOP3.LUT R2, R2, 0x500, R3, 0xd8, !PT ;  /* 0x0000050002027812 */ /* 0x002fca00078ed803 */
[----:B------:R1:W-:Y:S02]  /*1020*/  STS [UR16+0x8], R2 ;  /* 0x00000802ff007988 */ /* 0x0003e40008000810 */
.L_x_41:
[----:B------:R-:W-:Y:S05]  /*1030*/  @P2 BRA `(.L_x_43) ;  /* 0x0000000000282947 */ /* 0x000fea0003800000 */
[----:B-1--4-:R-:W1:Y:S02]  /*1040*/  LDS R2, [UR16+0x8] ;  /* 0x00000810ff027984 */ /* 0x012e640008000800 */
[----:B-1----:R-:W-:-:S05]  /*1050*/  LOP3.LUT R2, R2, 0x1800, RZ, 0xb8, !PT ;  /* 0x0000180002027812 */ /* 0x002fca00078eb8ff */
[----:B------:R4:W-:Y:S02]  /*1060*/  STS [UR16+0x8], R2 ;  /* 0x00000802ff007988 */ /* 0x0009e40008000810 */
.L_x_42:
[----:B------:R-:W-:Y:S05]  /*1070*/  @P2 BREAK B4 ;  /* 0x0000000000042942 */ /* 0x000fea0003800000 */
[----:B------:R-:W-:Y:S05]  /*1080*/  @P2 BRA `(.L_x_44) ;  /* 0x0000000000242947 */ /* 0x000fea0003800000 */
[----:B-1--4-:R-:W1:Y:S01]  /*1090*/  LDS R2, [UR16+0x8] ;  /* 0x00000810ff027984 */ /* 0x012e620008000800 */
[----:B------:R-:W-:-:S05]  /*10a0*/  IMAD.MOV.U32 R3, RZ, RZ, 0x6000 ;  /* 0x00006000ff037424 */ /* 0x000fca00078e00ff */
[----:B-1----:R-:W-:-:S04]  /*10b0*/  LOP3.LUT R2, R2, 0x6000, R3, 0xd8, !PT ;  /* 0x0000600002027812 */ /* 0x002fc800078ed803 */
[----:B------:R-:W-:-:S05]  /*10c0*/  LOP3.LUT R2, R2, 0x400000, RZ, 0xb8, !PT ;  /* 0x0040000002027812 */ /* 0x000fca00078eb8ff */
[----:B------:R1:W-:Y:S02]  /*10d0*/  STS [UR16+0x8], R2 ;  /* 0x00000802ff007988 */ /* 0x0003e40008000810 */
.L_x_43:
[----:B------:R-:W-:Y:S05]  /*10e0*/  BSYNC B4 ;  /* 0x0000000000047941 */ /* 0x000fea0003800000 */
.L_x_40:
[----:B-1--4-:R-:W1:Y:S02]  /*10f0*/  @!P2 LDS R2, [UR16+0x8] ;  /* 0x00000810ff02a984 */ /* 0x012e640008000800 */
[----:B-1----:R-:W-:-:S05]  /*1100*/  @!P2 LOP3.LUT R2, R2, 0x8000, RZ, 0xb8, !PT ;  /* 0x000080000202a812 */ /* 0x002fca00078eb8ff */
[----:B------:R1:W-:Y:S02]  /*1110*/  @!P2 STS [UR16+0x8], R2 ;  /* 0x00000802ff00a988 */ /* 0x0003e40008000810 */
.L_x_44:
[----:B------:R-:W-:Y:S05]  /*1120*/  BSYNC B3 ;  /* 0x0000000000037941 */ /* 0x000fea0003800000 */
.L_x_39:
[----:B------:R-:W-:Y:S05]  /*1130*/  WARPSYNC.ALL ;  /* 0x0000000000007948 */ /* 0x000fea0003800000 */
[----:B------:R-:W-:-:S04]  /*1140*/  UIADD3 UR5, UR5, 0x100, URZ ;  /* 0x0000010005057890 */ /* 0x000fc8000fffe03f */
[----:B------:R-:W-:-:S04]  /*1150*/  UIADD3 UR28, UP0, UR5, UR28, URZ ;  /* 0x0000001c051c7290 */ /* 0x000fc8000ff1e03f */
[----:B------:R-:W-:Y:S01]  /*1160*/  ULEA.HI.X.SX32 UR29, UR5, UR29, 0x1, UP0 ;  /* 0x0000001d051d7291 */ /* 0x000fe200080f0e3f */
[----:B------:R-:W-:Y:S11]  /*1170*/  @P0 BRA `(.L_x_45) ;  /* 0x0000000000280947 */ /* 0x000ff60003800000 */
[----:B-1--4-:R-:W5:Y:S01]  /*1180*/  S2R R2, SR_LANEID ;  /* 0x0000000000027919 */ /* 0x012f620000000000 */
[----:B------:R-:W-:Y:S05]  /*1190*/  WARPSYNC.ALL ;  /* 0x0000000000007948 */ /* 0x000fea0003800000 */
[----:B-----5:R-:W-:-:S05]  /*11a0*/  IMAD.SHL.U32 R4, R2, 0x4, RZ ;  /* 0x0000000402047824 */ /* 0x020fca00078e00ff */
[----:B------:R-:W1:Y:S01]  /*11b0*/  LDS R5, [R4+UR16] ;  /* 0x0000001004057984 */ /* 0x000e620008000800 */
[----:B------:R-:W-:-:S05]  /*11c0*/  IADD3 R2, P1, R4, UR28, RZ ;  /* 0x0000001c04027c10 */ /* 0x000fca000ff3e0ff */
[----:B------:R-:W-:-:S05]  /*11d0*/  IMAD.X R3, RZ, RZ, UR29, P1 ;  /* 0x0000001dff037e24 */ /* 0x000fca00088e06ff */
[----:B-1----:R1:W4:Y:S01]  /*11e0*/  ATOMG.E.EXCH.STRONG.GPU PT, RZ, [R2], R5 ;  /* 0x0000000502ff73a8 */ /* 0x00232200041ee100 */
[----:B------:R-:W-:-:S04]  /*11f0*/  DEPBAR {5,4,3,2,1,0} ;  /* 0x0000003f0000791a */ /* 0x000fc80000000000 */
[----:B------:R1:W-:Y:S01]  /*1200*/  UTMACCTL.IV [UR28] ;  /* 0x000000001c0079b9 */ /* 0x0003e20008000000 */
[----:B------:R-:W-:Y:S01]  /*1210*/  NOP ;  /* 0x0000000000007918 */ /* 0x000fe20000000000 */
.L_x_45:
[----:B------:R-:W-:Y:S05]  /*1220*/  @P0 BRA `(.L_x_46) ;  /* 0x00000000000c0947 */ /* 0x000fea0003800000 */
[----:B------:R0:W-:Y:S01]  /*1230*/  UTMACMDFLUSH ;  /* 0x00000000000079b7 */ /* 0x0001e20000000000 */
[----:B------:R-:W-:Y:S05]  /*1240*/  @P0 BRA `(.L_x_46) ;  /* 0x0000000000040947 */ /* 0x000fea0003800000 */
[----:B------:R-:W-:-:S04]  /*1250*/  DEPBAR.LE SB0, 0x0 ;  /* 0x000080000000791a */ /* 0x000fc80000000000 */
.L_x_46:
[----:B------:R-:W-:Y:S05]  /*1260*/  WARPSYNC.ALL ;  /* 0x0000000000007948 */ /* 0x000fea0003800000 */
[----:B----4-:R-:W-:Y:S01]  /*1270*/  BAR.SYNC.DEFER_BLOCKING 0x0 ;  /* 0x0000000000007b1d */ /* 0x010fe20000010000 */
[----:B------:R-:W-:Y:S01]  /*1280*/  ISETP.GE.AND P0, PT, R7, 0x1, PT ;  /* 0x000000010700780c */ /* 0x000fe20003f06270 */
[----:B------:R-:W-:Y:S01]  /*1290*/  USHF.L.U32 UR11, UR32, 0x6, URZ ;  /* 0x00000006200b7899 */ /* 0x000fe2000800063f */
[----:B------:R-:W-:Y:S01]  /*12a0*/  CS2R R24, SRZ ;  /* 0x0000000000187805 */ /* 0x000fe2000001ff00 */
[----:B------:R-:W-:Y:S01]  /*12b0*/  USHF.L.U32 UR14, UR31, 0x6, URZ ;  /* 0x000000061f0e7899 */ /* 0x000fe2000800063f */
[----:B------:R-:W-:Y:S01]  /*12c0*/  CS2R R26, SRZ ;  /* 0x00000000001a7805 */ /* 0x000fe2000001ff00 */
[----:B------:R-:W-:Y:S01]  /*12d0*/  VOTEU.ALL UP0, P2 ;  /* 0x00000000003f7886 */ /* 0x000fe20001000000 */
[----:B------:R-:W-:Y:S01]  /*12e0*/  UMOV UR6, 0x1 ;  /* 0x0000000100067882 */ /* 0x000fe20000000000 */
[----:B------:R-:W-:Y:S01]  /*12f0*/  VOTEU.ALL UP1, P2 ;  /* 0x00000000003f7886 */ /* 0x000fe20001020000 */
[----:B------:R-:W-:-:S02]  /*1300*/  CS2R R28, SRZ ;  /* 0x00000000001c7805 */ /* 0x000fc4000001ff00 */
[----:B------:R-:W-:Y:S01]  /*1310*/  CS2R R30, SRZ ;  /* 0x00000000001e7805 */ /* 0x000fe2000001ff00 */
[----:B------:R-:W-:-:S04]  /*1320*/  @!UP0 UIADD3 UR8, -UR6, 0x100000, URZ ;  /* 0x0010000006088890 */ /* 0x000fc8000fffe13f */
[----:B------:R-:W-:Y:S02]  /*1330*/  @!UP0 USHF.L.U32 UR9, UR8, 0xb, URZ ;  /* 0x0000000b08098899 */ /* 0x000fe4000800063f */
[----:B------:R-:W-:Y:S01]  /*1340*/  @!UP0 USHF.L.U32 UR8, UR8, 0x1, URZ ;  /* 0x0000000108088899 */ /* 0x000fe2000800063f */
[----:B------:R-:W-:Y:S01]  /*1350*/  CS2R R32, SRZ ;  /* 0x0000000000207805 */ /* 0x000fe2000001ff00 */
[----:B------:R-:W-:-:S04]  /*1360*/  @!UP0 UIADD3 UR6, -UR6, 0x100000, URZ ;  /* 0x0010000006068890 */ /* 0x000fc8000fffe13f */
[----:B------:R-:W-:Y:S02]  /*1370*/  @!UP0 USHF.L.U32 UR7, UR6, 0xb, URZ ;  /* 0x0000000b06078899 */ /* 0x000fe4000800063f */
[----:B------:R-:W-:Y:S01]  /*1380*/  @!UP0 USHF.L.U32 UR6, UR6, 0x1, URZ ;  /* 0x0000000106068899 */ /* 0x000fe2000800063f */
[----:B------:R-:W-:Y:S01]  /*1390*/  CS2R R34, SRZ ;  /* 0x0000000000227805 */ /* 0x000fe2000001ff00 */
[----:B------:R-:W-:Y:S01]  /*13a0*/  VOTEU.ALL UP0, P2 ;  /* 0x00000000003f7886 */ /* 0x000fe20001000000 */
[----:B------:R-:W-:Y:S02]  /*13b0*/  CS2R R36, SRZ ;  /* 0x0000000000247805 */ /* 0x000fe4000001ff00 */
[----:B------:R-:W-:Y:S01]  /*13c0*/  CS2R R38, SRZ ;  /* 0x0000000000267805 */ /* 0x000fe2000001ff00 */
[----:B------:R-:W4:Y:S02]  /*13d0*/  FENCE.VIEW.ASYNC.S ;  /* 0x00000000000073c6 */ /* 0x000f240000000000 */
[----:B----4-:R4:W2:Y:S02]  /*13e0*/  @!UP0 SYNCS.EXCH.64 URZ, [UR16+0x4000], UR8 ;  /* 0x00400008103f85b2 */ /* 0x0108a40008000100 */
[----:B--2---:R-:W-:Y:S06]  /*13f0*/  BAR.SYNC.DEFER_BLOCKING 0x0 ;  /* 0x0000000000007b1d */ /* 0x004fec0000010000 */
[----:B------:R4:W2:Y:S01]  /*1400*/  @!UP1 SYNCS.EXCH.64 URZ, [UR16+0x4008], UR6 ;  /* 0x00400806103f95b2 */ /* 0x0008a20008000100 */
[----:B------:R-:W-:Y:S05]  /*1410*/  @!P0 BRA `(.L_x_47) ;  /* 0x0000000400308947 */ /* 0x000fea0003800000 */
[----:B-----5:R-:W5:Y:S01]  /*1420*/  LDC R4, c[0x0][0x230] ;  /* 0x00008c00ff047b82 */ /* 0x020f620000000800 */
[----:B-1----:R-:W-:Y:S02]  /*1430*/  SHF.R.U32.HI R2, RZ, 0x5, R0 ;  /* 0x00000005ff027819 */ /* 0x002fe40000011600 */
[----:B------:R-:W-:Y:S02]  /*1440*/  CS2R R24, SRZ ;  /* 0x0000000000187805 */ /* 0x000fe4000001ff00 */
[----:B------:R-:W-:Y:S02]  /*1450*/  CS2R R26, SRZ ;  /* 0x00000000001a7805 */ /* 0x000fe4000001ff00 */
[----:B------:R-:W-:Y:S02]  /*1460*/  CS2R R28, SRZ ;  /* 0x00000000001c7805 */ /* 0x000fe4000001ff00 */
[----:B------:R-:W-:Y:S02]  /*1470*/  R2UR UR33, R2 ;  /* 0x00000000022172ca */ /* 0x000fe400000e0000 */
[----:B------:R-:W-:-:S02]  /*1480*/  CS2R R30, SRZ ;  /* 0x00000000001e7805 */ /* 0x000fc4000001ff00 */
[----:B------:R-:W-:Y:S02]  /*1490*/  CS2R R32, SRZ ;  /* 0x0000000000207805 */ /* 0x000fe4000001ff00 */
[----:B------:R-:W-:Y:S02]  /*14a0*/  CS2R R34, SRZ ;  /* 0x0000000000227805 */ /* 0x000fe4000001ff00 */
[----:B------:R-:W-:Y:S02]  /*14b0*/  CS2R R36, SRZ ;  /* 0x0000000000247805 */ /* 0x000fe4000001ff00 */
[----:B------:R-:W-:Y:S01]  /*14c0*/  CS2R R38, SRZ ;  /* 0x0000000000267805 */ /* 0x000fe2000001ff00 */
[----:B------:R-:W-:Y:S01]  /*14d0*/  UMOV UR5, URZ ;  /* 0x0000003f00057c82 */ /* 0x000fe20008000000 */
[----:B------:R-:W-:-:S05]  /*14e0*/  UMOV UR10, URZ ;  /* 0x0000003f000a7c82 */ /* 0x000fca0008000000 */
.L_x_49:
[----:B--2---:R-:W-:Y:S01]  /*14f0*/  BAR.SYNC.DEFER_BLOCKING 0x0 ;  /* 0x0000000000007b1d */ /* 0x004fe20000010000 */
[----:B------:R-:W-:Y:S01]  /*1500*/  ULEA UR34, UR5, UR16, 0x3 ;  /* 0x0000001005227291 */ /* 0x000fe2000f8e183f */
[----:B------:R-:W-:Y:S01]  /*1510*/  @!P2 IMAD.MOV.U32 R3, RZ, RZ, 0x2000 ;  /* 0x00002000ff03a424 */ /* 0x000fe200078e00ff */
[----:B------:R-:W-:Y:S01]  /*1520*/  ELECT P1, URZ, PT ;  /* 0x00000000003f782f */ /* 0x000fe20003820000 */
[----:B------:R-:W-:Y:S01]  /*1530*/  IMAD.U32 R2, RZ, RZ, UR4 ;  /* 0x00000004ff027e24 */ /* 0x000fe2000f8e00ff */
[----:B----4-:R-:W-:Y:S02]  /*1540*/  ULEA UR8, UR5, UR16, 0xc ;  /* 0x0000001005087291 */ /* 0x010fe4000f8e603f */
[----:B------:R-:W-:Y:S02]  /*1550*/  ISETP.LT.U32.AND P1, PT, R6, 0x20, P1 ;  /* 0x000000200600780c */ /* 0x000fe40000f21070 */
[----:B------:R-:W-:Y:S02]  /*1560*/  ELECT P0, URZ, PT ;  /* 0x00000000003f782f */ /* 0x000fe40003800000 */
[----:B------:R-:W-:Y:S01]  /*1570*/  SHF.L.U32 R2, R2, 0x1f, RZ ;  /* 0x0000001f02027819 */ /* 0x000fe200000006ff */
[----:B------:R-:W-:Y:S01]  /*1580*/  UIADD3 UR12, UR8, 0x2000, URZ ;  /* 0x00002000080c7890 */ /* 0x000fe2000fffe03f */
[----:B------:R-:W-:Y:S01]  /*1590*/  ISETP.LT.U32.AND P0, PT, R6, 0x20, P0 ;  /* 0x000000200600780c */ /* 0x000fe20000701070 */
[----:B------:R-:W-:Y:S01]  /*15a0*/  UMOV UR15, UR10 ;  /* 0x0000000a000f7c82 */ /* 0x000fe20008000000 */
[----:B------:R-:W-:-:S02]  /*15b0*/  ULOP3.LUT UR17, UR33, 0x4, URZ, 0xc0, !UPT ;  /* 0x0000000421117892 */ /* 0x000fc4000f8ec03f */
[----:B------:R-:W-:Y:S02]  /*15c0*/  USHF.R.U32.HI UR21, URZ, 0x4, UR8 ;  /* 0x000000043f157899 */ /* 0x000fe40008011608 */
[----:B------:R-:W-:Y:S01]  /*15d0*/  ULEA.HI UR20, UR12, UR17, URZ, 0x1c ;  /* 0x000000110c147291 */ /* 0x000fe2000f8fe03f */
[----:B------:R-:W-:Y:S01]  /*15e0*/  VOTEU.ANY UP0, P1 ;  /* 0x00000000003f7886 */ /* 0x000fe20000800100 */
[----:B------:R-:W-:Y:S01]  /*15f0*/  VOTEU.ANY UP2, P1 ;  /* 0x00000000003f7886 */ /* 0x000fe20000840100 */
[----:B------:R-:W-:Y:S01]  /*1600*/  USGXT.U32 UR17, UR21, 0xe ;  /* 0x0000000e1511789a */ /* 0x000fe20008000000 */
[----:B------:R1:W-:Y:S01]  /*1610*/  @!P2 SYNCS.ARRIVE.TRANS64 RZ, [UR34+0x4000], R3 ;  /* 0x00400003ffffa9a7 */ /* 0x0003e20008000022 */
[----:B------:R2:W-:Y:S06]  /*1620*/  MEMBAR.ALL.CTA ;  /* 0x0000000000007992 */ /* 0x0005ec0000008000 */
[----:B--2---:R-:W2:Y:S01]  /*1630*/  FENCE.VIEW.ASYNC.S ;  /* 0x00000000000073c6 */ /* 0x004ea20000000000 */
[----:B------:R-:W-:Y:S01]  /*1640*/  @UP0 UIADD3 UR9, UR34, 0x4000, URZ ;  /* 0x0000400022090890 */ /* 0x000fe2000fffe03f */
[----:B------:R-:W-:Y:S01]  /*1650*/  @UP0 UMOV UR6, UR24 ;  /* 0x0000001800060c82 */ /* 0x000fe20008000000 */
[----:B------:R-:W-:Y:S01]  /*1660*/  @UP0 UMOV UR7, UR25 ;  /* 0x0000001900070c82 */ /* 0x000fe20008000000 */
[----:B--2---:R-:W-:Y:S01]  /*1670*/  VOTEU.ANY UP1, P0 ;  /* 0x00000000003f7886 */ /* 0x004fe20000020100 */
[----:B------:R-:W-:Y:S01]  /*1680*/  VOTEU.ANY UP3, P0 ;  /* 0x00000000003f7886 */ /* 0x000fe20000060100 */
[----:B------:R-:W-:Y:S01]  /*1690*/  ULOP3.LUT UR30, UR20, 0x3fff, URZ, 0xc0, !UPT ;  /* 0x00003fff141e7892 */ /* 0x000fe2000f8ec03f */
[----:B------:R-:W-:-:S02]  /*16a0*/  UMOV UR21, 0x80000020 ;  /* 0x8000002000157882 */ /* 0x000fc40000000000 */
[----:B------:R-:W-:Y:S01]  /*16b0*/  @UP1 UIADD3 UR13, UR34, 0x4000, URZ ;  /* 0x00004000220d1890 */ /* 0x000fe2000fffe03f */
[----:B------:R-:W-:Y:S01]  /*16c0*/  @UP1 UMOV UR18, UR26 ;  /* 0x0000001a00121c82 */ /* 0x000fe20008000000 */
[----:B------:R-:W-:Y:S01]  /*16d0*/  @UP1 UMOV UR19, UR27 ;  /* 0x0000001b00131c82 */ /* 0x000fe20008000000 */
[----:B------:R-:W-:Y:S01]  /*16e0*/  UMOV UR20, UR17 ;  /* 0x0000001100147c82 */ /* 0x000fe20008000000 */
[----:B------:R-:W-:Y:S01]  /*16f0*/  UMOV UR22, UR30 ;  /* 0x0000001e00167c82 */ /* 0x000fe20008000000 */
[----:B------:R-:W-:Y:S01]  /*1700*/  UMOV UR23, 0x40000040 ;  /* 0x4000004000177882 */ /* 0x000fe20000000000 */
[----:B------:R-:W-:Y:S06]  /*1710*/  BAR.SYNC.DEFER_BLOCKING 0x0 ;  /* 0x0000000000007b1d */ /* 0x000fec0000010000 */
[----:B------:R1:W-:Y:S02]  /*1720*/  @UP2 UTMALDG.2D [UR8], [UR6] ;  /* 0x00000008060025b4 */ /* 0x0003e40008008000 */
[----:B------:R-:W-:Y:S06]  /*1730*/  BAR.SYNC.DEFER_BLOCKING 0x0 ;  /* 0x0000000000007b1d */ /* 0x000fec0000010000 */
[----:B------:R1:W-:Y:S02]  /*1740*/  @UP3 UTMALDG.2D [UR12], [UR18] ;  /* 0x0000000c120035b4 */ /* 0x0003e40008008000 */
[----:B------:R-:W-:Y:S06]  /*1750*/  BAR.SYNC.DEFER_BLOCKING 0x0 ;  /* 0x0000000000007b1d */ /* 0x000fec0000010000 */
[----:B------:R-:W2:Y:S02]  /*1760*/  SYNCS.PHASECHK.TRANS64.TRYWAIT P0, [UR34+0x4000], R2 ;  /* 0x00400002ff0075a7 */ /* 0x000ea40008000162 */
[----:B-12---:R-:W-:Y:S05]  /*1770*/  @!P0 BRA `(.L_x_48) ;  /* 0x0000000400088947 */ /* 0x006fea0003800000 */
.L_x_50:
[----:B------:R-:W-:Y:S02]  /*1780*/  WARPGROUP.DEPBAR.LE gsb0, 0x0 ;  /* 0x00008000000079c5 */ /* 0x000fe40000010000 */
[----:B------:R-:W-:Y:S01]  /*1790*/  WARPGROUP.ARRIVE ;  /* 0x00000000000079c5 */ /* 0x000fe20000000000 */
[----:B------:R-:W-:Y:S01]  /*17a0*/  UIADD3 UR10, UR10, 0x20, URZ ;  /* 0x000000200a0a7890 */ /* 0x000fe2000fffe03f */
[----:B------:R-:W-:Y:S01]  /*17b0*/  UMOV UR6, UR17 ;  /* 0x0000001100067c82 */ /* 0x000fe20008000000 */
[----:B------:R-:W-:Y:S01]  /*17c0*/  UMOV UR7, URZ ;  /* 0x0000003f00077c82 */ /* 0x000fe20008000000 */
[----:B------:R-:W-:Y:S02]  /*17d0*/  UIADD3 UR5, UR5, 0x1, URZ ;  /* 0x0000000105057890 */ /* 0x000fe4000fffe03f */
[----:B------:R-:W-:Y:S01]  /*17e0*/  HGMMA.64x32x16.F32.BF16 R24, gdesc[UR20].tnspB, R24 ;  /* 0x40600000141879f0 */ /* 0x000fe20008701818 */
[----:B------:R-:W-:Y:S01]  /*17f0*/  UMOV UR20, 0xfffffffe ;  /* 0xfffffffe00147882 */ /* 0x000fe20000000000 */
[----:B------:R-:W-:Y:S01]  /*1800*/  UMOV UR21, 0x7fffffdf ;  /* 0x7fffffdf00157882 */ /* 0x000fe20000000000 */
[----:B-----5:R-:W-:Y:S01]  /*1810*/  ISETP.LE.AND P0, PT, R4, UR10, PT ;  /* 0x0000000a04007c0c */ /* 0x020fe2000bf03270 */
[----:B------:R-:W-:Y:S01]  /*1820*/  UIADD3.64 UR20, UR6, -UR20, URZ ;  /* 0x8000001406147297 */ /* 0x000fe2000fffe03f */
[----:B------:R-:W-:Y:S01]  /*1830*/  UMOV UR22, 0x80 ;  /* 0x0000008000167882 */ /* 0x000fe20000000000 */
[----:B------:R-:W-:Y:S01]  /*1840*/  UMOV UR23, 0x40000040 ;  /* 0x4000004000177882 */ /* 0x000fe20000000000 */
[----:B------:R-:W-:Y:S01]  /*1850*/  UMOV UR6, UR30 ;  /* 0x0000001e00067c82 */ /* 0x000fe20008000000 */
[----:B------:R-:W-:Y:S01]  /*1860*/  UMOV UR7, URZ ;  /* 0x0000003f00077c82 */ /* 0x000fe20008000000 */
[----:B------:R-:W-:-:S02]  /*1870*/  UISETP.NE.U32.AND UP0, UPT, UR5, 0x2, UPT ;  /* 0x000000020500788c */ /* 0x000fc4000bf05070 */
[----:B------:R-:W-:Y:S02]  /*1880*/  UIADD3.64 UR22, UR6, UR22, URZ ;  /* 0x0000001606167297 */ /* 0x000fe4000fffe03f */
[----:B------:R-:W-:Y:S02]  /*1890*/  USEL UR6, URZ, 0x1, UP0 ;  /* 0x000000013f067887 */ /* 0x000fe40008000000 */
[----:B------:R-:W-:Y:S02]  /*18a0*/  USEL UR5, UR5, URZ, UP0 ;  /* 0x0000003f05057287 */ /* 0x000fe40008000000 */
[----:B------:R-:W-:-:S03]  /*18b0*/  ULOP3.LUT UR4, UR4, UR6, URZ, 0x3c, !UPT ;  /* 0x0000000604047292 */ /* 0x000fc6000f8e3c3f */
[----:B------:R-:W-:Y:S01]  /*18c0*/  HGMMA.64x32x16.F32.BF16 R24, gdesc[UR20].tnspB, R24, gsb0 ;  /* 0x40600000141879f0 */ /* 0x000fe20008001818 */
[----:B------:R-:W-:Y:S08]  /*18d0*/  @!P0 BRA `(.L_x_49) ;  /* 0xfffffffc00048947 */ /* 0x000ff0000383ffff */
.L_x_47:
[----:B------:R-:W-:Y:S02]  /*18e0*/  WARPGROUP.DEPBAR.LE gsb0, 0x0 ;  /* 0x00008000000079c5 */ /* 0x000fe40000010000 */
[----:B--2---:R-:W-:Y:S01]  /*18f0*/  BAR.SYNC.DEFER_BLOCKING 0x0 ;  /* 0x0000000000007b1d */ /* 0x004fe20000010000 */
[C---:B-1----:R-:W-:Y:S01]  /*1900*/  IMAD.SHL.U32 R2, R0.reuse, 0x40, RZ ;  /* 0x0000004000027824 */ /* 0x042fe200078e00ff */
[----:B-----5:R-:W-:Y:S01]  /*1910*/  SHF.R.U32.HI R4, RZ, 0x1, R0 ;  /* 0x00000001ff047819 */ /* 0x020fe20000011600 */
[----:B------:R-:W-:Y:S01]  /*1920*/  IMAD.SHL.U32 R3, R0, 0x10, RZ ;  /* 0x0000001000037824 */ /* 0x000fe200078e00ff */
[----:B------:R-:W-:Y:S02]  /*1930*/  F2FP.BF16.F32.PACK_AB R24, R25, R24 ;  /* 0x000000181918723e */ /* 0x000fe400000010ff */
[----:B------:R-:W-:Y:S02]  /*1940*/  ELECT P0, URZ, PT ;  /* 0x00000000003f782f */ /* 0x000fe40003800000 */
[----:B------:R-:W-:Y:S01]  /*1950*/  LOP3.LUT R2, R2, 0x1800, RZ, 0xc0, !PT ;  /* 0x0000180002027812 */ /* 0x000fe200078ec0ff */
[----:B------:R-:W-:Y:S01]  /*1960*/  UMOV UR17, UR14 ;  /* 0x0000000e00117c82 */ /* 0x000fe20008000000 */
[----:B------:R-:W-:Y:S01]  /*1970*/  LOP3.LUT R5, R4, 0x40, RZ, 0xc0, !PT ;  /* 0x0000004004057812 */ /* 0x000fe200078ec0ff */
[----:B------:R-:W-:Y:S01]  /*1980*/  UMOV UR18, UR11 ;  /* 0x0000000b00127c82 */ /* 0x000fe20008000000 */
[----:B------:R-:W-:-:S02]  /*1990*/  LOP3.LUT R2, R2, 0x70, R3, 0xf8, !PT ;  /* 0x0000007002027812 */ /* 0x000fc400078ef803 */
[----:B------:R-:W-:Y:S01]  /*19a0*/  LOP3.LUT R5, R5, 0x10, R0, 0xf8, !PT ;  /* 0x0000001005057812 */ /* 0x000fe200078ef800 */
[----:B------:R-:W-:Y:S01]  /*19b0*/  IMAD.SHL.U32 R0, R0, 0x80, RZ ;  /* 0x0000008000007824 */ /* 0x000fe200078e00ff */
[----:B------:R-:W-:Y:S02]  /*19c0*/  F2FP.BF16.F32.PACK_AB R25, R27, R26 ;  /* 0x0000001a1b19723e */ /* 0x000fe400000010ff */
[----:B------:R-:W-:Y:S02]  /*19d0*/  LOP3.LUT R5, R2, R5, RZ, 0x3c, !PT ;  /* 0x0000000502057212 */ /* 0x000fe400078e3cff */
[----:B------:R-:W-:Y:S02]  /*19e0*/  F2FP.BF16.F32.PACK_AB R32, R33, R32 ;  /* 0x000000202120723e */ /* 0x000fe400000010ff */
[----:B------:R-:W-:Y:S02]  /*19f0*/  LOP3.LUT R0, R5, 0x780, R0, 0xf8, !PT ;  /* 0x0000078005007812 */ /* 0x000fe400078ef800 */
[----:B------:R-:W-:Y:S01]  /*1a00*/  F2FP.BF16.F32.PACK_AB R26, R29, R28 ;  /* 0x0000001c1d1a723e */ /* 0x000fe200000010ff */
[----:B------:R-:W1:Y:S02]  /*1a10*/  @!P2 SYNCS.CCTL.IV [UR16+0x4000] ;  /* 0x00400000ff00a9b1 */ /* 0x000e640008000010 */
[----:B-1----:R-:W-:Y:S01]  /*1a20*/  BAR.SYNC.DEFER_BLOCKING 0x0 ;  /* 0x0000000000007b1d */ /* 0x002fe20000010000 */
[C---:B------:R-:W-:Y:S01]  /*1a30*/  LOP3.LUT R2, R0.reuse, 0x20, RZ, 0x3c, !PT ;  /* 0x0000002000027812 */ /* 0x040fe200078e3cff */
[----:B------:R-:W-:Y:S01]  /*1a40*/  VIADD R0, R0, UR16 ;  /* 0x0000001000007c36 */ /* 0x000fe20008000000 */
[----:B------:R-:W-:-:S02]  /*1a50*/  F2FP.BF16.F32.PACK_AB R27, R31, R30 ;  /* 0x0000001e1f1b723e */ /* 0x000fc400000010ff */
[----:B------:R-:W-:Y:S01]  /*1a60*/  F2FP.BF16.F32.PACK_AB R33, R35, R34 ;  /* 0x000000222321723e */ /* 0x000fe200000010ff */
[----:B------:R-:W-:Y:S01]  /*1a70*/  VIADD R2, R2, UR16 ;  /* 0x0000001002027c36 */ /* 0x000fe20008000000 */
[----:B------:R-:W-:Y:S02]  /*1a80*/  F2FP.BF16.F32.PACK_AB R34, R37, R36 ;  /* 0x000000242522723e */ /* 0x000fe400000010ff */
[----:B------:R-:W-:Y:S02]  /*1a90*/  F2FP.BF16.F32.PACK_AB R35, R39, R38 ;  /* 0x000000262723723e */ /* 0x000fe400000010ff */
[----:B------:R-:W-:Y:S01]  /*1aa0*/  ISETP.LT.U32.AND P0, PT, R6, 0x20, P0 ;  /* 0x000000200600780c */ /* 0x000fe20000701070 */
[----:B------:R-:W1:Y:S02]  /*1ab0*/  @!P2 SYNCS.CCTL.IV [UR16+0x4008] ;  /* 0x00400800ff00a9b1 */ /* 0x000e640008000010 */
[----:B-1----:R-:W-:Y:S10]  /*1ac0*/  STSM.16.M88.4 [R0], R24 ;  /* 0x0000001800007844 */ /* 0x002ff40000000200 */
[----:B------:R-:W-:Y:S01]  /*1ad0*/  VOTEU.ANY UP0, P0 ;  /* 0x00000000003f7886 */ /* 0x000fe20000000100 */
[----:B------:R-:W-:Y:S01]  /*1ae0*/  VOTEU.ANY UP1, P0 ;  /* 0x00000000003f7886 */ /* 0x000fe20000020100 */
[----:B------:R-:W-:Y:S03]  /*1af0*/  STSM.16.M88.4 [R2], R32 ;  /* 0x0000002002007844 */ /* 0x000fe60000000200 */
[----:B----4-:R-:W-:Y:S01]  /*1b00*/  @UP0 UMOV UR6, UR28 ;  /* 0x0000001c00060c82 */ /* 0x010fe20008000000 */
[----:B------:R-:W-:Y:S01]  /*1b10*/  @UP0 UMOV UR7, UR29 ;  /* 0x0000001d00070c82 */ /* 0x000fe20008000000 */
[----:B------:R1:W-:Y:S06]  /*1b20*/  MEMBAR.ALL.CTA ;  /* 0x0000000000007992 */ /* 0x0003ec0000008000 */
[----:B-1----:R-:W1:Y:S02]  /*1b30*/  FENCE.VIEW.ASYNC.S ;  /* 0x00000000000073c6 */ /* 0x002e640000000000 */
[----:B-1----:R-:W-:Y:S06]  /*1b40*/  BAR.SYNC.DEFER_BLOCKING 0x0 ;  /* 0x0000000000007b1d */ /* 0x002fec0000010000 */
[----:B------:R1:W-:Y:S01]  /*1b50*/  @UP1 UTMASTG.2D [UR16], [UR6] ;  /* 0x00000010060013b5 */ /* 0x0003e20008008000 */
[----:B------:R0:W-:Y:S01]  /*1b60*/  UTMACMDFLUSH ;  /* 0x00000000000079b7 */ /* 0x0001e20000000000 */
[----:B------:R-:W-:-:S04]  /*1b70*/  DEPBAR.LE SB0, 0x0 ;  /* 0x000080000000791a */ /* 0x000fc80000000000 */
[----:B------:R-:W-:Y:S06]  /*1b80*/  BAR.SYNC.DEFER_BLOCKING 0x0 ;  /* 0x0000000000007b1d */ /* 0x000fec0000010000 */
[----:B-1----:R-:W-:Y:S05]  /*1b90*/  EXIT ;  /* 0x000000000000794d */ /* 0x002fea0003800000 */
.L_x_48:
[----:B------:R-:W1:Y:S02]  /*1ba0*/  SYNCS.PHASECHK.TRANS64.TRYWAIT P0, [UR34+0x4000], R2 ;  /* 0x00400002ff0075a7 */ /* 0x000e640008000162 */
[----:B-1----:R-:W-:Y:S05]  /*1bb0*/  @!P0 BRA `(.L_x_48) ;  /* 0xfffffffc00f88947 */ /* 0x002fea000383ffff */
[----:B------:R-:W-:Y:S05]  /*1bc0*/  BRA `(.L_x_50) ;  /* 0xfffffff800ec7947 */ /* 0x000fea000383ffff */
.L_x_51:
[----:B------:R-:W-:-:S00]  /*1bd0*/  BRA `(.L_x_51) ;  /* 0xfffffffc00fc7947 */ /* 0x000fc0000383ffff */
[----:B------:R-:W-:-:S00]  /*1be0*/  NOP ;  /* 0x0000000000007918 */ /* 0x000fc00000000000 */
        /* <DEDUP_REMOVED lines=9> */
.L_x_52:


//--------------------- .nv.shared.gluon_wgmma    --------------------------
	.section	.nv.shared.gluon_wgmma,"aw",@nobits
	.sectionflags	@""
	.align	16
	.zero		1024


//--------------------- .nv.shared.reserved.0     --------------------------
	.section	.nv.shared.reserved.0,"aw",@nobits
	.weak		__nv_reservedSMEM_offset_0_alias
	.size		__nv_reservedSMEM_offset_0_alias, 0, 0
	.other		__nv_reservedSMEM_offset_0_alias,@"STO_CUDA_RESERVED_SHARED STV_DEFAULT"
__nv_reservedSMEM_offset_0_alias:
	.zero		0


//--------------------- .nv.constant0.gluon_wgmma --------------------------
	.section	.nv.constant0.gluon_wgmma,"a",@progbits
	.sectionflags	@""
	.align	4
.nv.constant0.gluon_wgmma:
	.zero		608


//--------------------- SYMBOLS --------------------------

	.type		.nv.reservedSmem.offset0,@object
	.size		.nv.reservedSmem.offset0,0x4
